	.headerflags	@"EF_CUDA_TEXMODE_UNIFIED EF_CUDA_64BIT_ADDRESS EF_CUDA_SM80 EF_CUDA_VIRTUAL_SM(EF_CUDA_SM80)"
	.elftype	@"ET_EXEC"


//--------------------- .nv.info                  --------------------------
	.section	.nv.info,"",@"SHT_CUDA_INFO"
	.align	4


	//----- nvinfo : EIATTR_REGCOUNT
	.align		4
        /*0000*/ 	.byte	0x04, 0x2f
        /*0002*/ 	.short	(.L_1 - .L_0)
	.align		4
.L_0:
        /*0004*/ 	.word	index@(candidate1)
        /*0008*/ 	.word	0x00000042


	//----- nvinfo : EIATTR_MAX_STACK_SIZE
	.align		4
.L_1:
        /*000c*/ 	.byte	0x04, 0x23
        /*000e*/ 	.short	(.L_3 - .L_2)
	.align		4
.L_2:
        /*0010*/ 	.word	index@(candidate1)
        /*0014*/ 	.word	0x00000000


	//----- nvinfo : EIATTR_MIN_STACK_SIZE
	.align		4
.L_3:
        /*0018*/ 	.byte	0x04, 0x12
        /*001a*/ 	.short	(.L_5 - .L_4)
	.align		4
.L_4:
        /*001c*/ 	.word	index@(candidate1)
        /*0020*/ 	.word	0x00000000


	//----- nvinfo : EIATTR_FRAME_SIZE
	.align		4
.L_5:
        /*0024*/ 	.byte	0x04, 0x11
        /*0026*/ 	.short	(.L_7 - .L_6)
	.align		4
.L_6:
        /*0028*/ 	.word	index@(candidate1)
        /*002c*/ 	.word	0x00000000
.L_7:


//--------------------- .nv.info.candidate1       --------------------------
	.section	.nv.info.candidate1,"",@"SHT_CUDA_INFO"
	.align	4


	//----- nvinfo : EIATTR_CUDA_API_VERSION
	.align		4
        /*0000*/ 	.byte	0x04, 0x37
        /*0002*/ 	.short	(.L_9 - .L_8)
.L_8:
        /*0004*/ 	.word	0x00000075


	//----- nvinfo : EIATTR_SW2861232_WAR
	.align		4
.L_9:
        /*0008*/ 	.byte	0x01, 0x35
	.zero		2


	//----- nvinfo : EIATTR_PARAM_CBANK
	.align		4
        /*000c*/ 	.byte	0x04, 0x0a
        /*000e*/ 	.short	(.L_11 - .L_10)
	.align		4
.L_10:
        /*0010*/ 	.word	index@(.nv.constant0.candidate1)
        /*0014*/ 	.short	0x0160
        /*0016*/ 	.short	0x0018


	//----- nvinfo : EIATTR_CBANK_PARAM_SIZE
	.align		4
.L_11:
        /*0018*/ 	.byte	0x03, 0x19
        /*001a*/ 	.short	0x0018


	//----- nvinfo : EIATTR_KPARAM_INFO
	.align		4
        /*001c*/ 	.byte	0x04, 0x17
        /*001e*/ 	.short	(.L_13 - .L_12)
.L_12:
        /*0020*/ 	.word	0x00000000
        /*0024*/ 	.short	0x0002
        /*0026*/ 	.short	0x0010
        /*0028*/ 	.byte	0x00, 0xf0, 0x21, 0x00


	//----- nvinfo : EIATTR_KPARAM_INFO
	.align		4
.L_13:
        /*002c*/ 	.byte	0x04, 0x17
        /*002e*/ 	.short	(.L_15 - .L_14)
.L_14:
        /*0030*/ 	.word	0x00000000
        /*0034*/ 	.short	0x0001
        /*0036*/ 	.short	0x0008
        /*0038*/ 	.byte	0x00, 0xf0, 0x21, 0x00


	//----- nvinfo : EIATTR_KPARAM_INFO
	.align		4
.L_15:
        /*003c*/ 	.byte	0x04, 0x17
        /*003e*/ 	.short	(.L_17 - .L_16)
.L_16:
        /*0040*/ 	.word	0x00000000
        /*0044*/ 	.short	0x0000
        /*0046*/ 	.short	0x0000
        /*0048*/ 	.byte	0x00, 0xf0, 0x21, 0x00


	//----- nvinfo : EIATTR_MAXREG_COUNT
	.align		4
.L_17:
        /*004c*/ 	.byte	0x03, 0x1b
        /*004e*/ 	.short	0x0080


	//----- nvinfo : EIATTR_EXIT_INSTR_OFFSETS
	.align		4
        /*0050*/ 	.byte	0x04, 0x1c
        /*0052*/ 	.short	(.L_19 - .L_18)


	//   ....[0]....
.L_18:
        /*0054*/ 	.word	0x000021b0


	//----- nvinfo : EIATTR_MAX_THREADS
	.align		4
.L_19:
        /*0058*/ 	.byte	0x04, 0x05
        /*005a*/ 	.short	(.L_21 - .L_20)
.L_20:
        /*005c*/ 	.word	0x00000188
        /*0060*/ 	.word	0x00000001
        /*0064*/ 	.word	0x00000001
.L_21:


//--------------------- .nv.rel.action            --------------------------
	.section	.nv.rel.action,"",@"SHT_CUDA_RELOCINFO"
	.align	8
	.sectionentsize	8
        /*0000*/ 	.byte	0x4b, 0x00, 0x00, 0x00, 0x00, 0x00, 0x00, 0x00, 0x00, 0x02, 0x02, 0x08, 0x10, 0x0a, 0x2f, 0x22
        /* <DEDUP_REMOVED lines=13> */


//--------------------- .nv.constant0.candidate1  --------------------------
	.section	.nv.constant0.candidate1,"a",@progbits
	.align	4
.nv.constant0.candidate1:
	.zero		376


//--------------------- .text.candidate1          --------------------------
	.section	.text.candidate1,"ax",@progbits
	.sectionflags	@"SHF_BARRIERS=1"
	.sectioninfo	@"SHI_REGISTERS=66"
	.align	128
        .global         candidate1
        .type           candidate1,@function
        .size           candidate1,(.L_x_5 - candidate1)
        .other          candidate1,@"STO_CUDA_ENTRY STV_DEFAULT"
candidate1:
.text.candidate1:
[----:B------:R-:W-:-:S02]  /*0000*/  MOV R1, c[0x0][0x28] ;  /* 0x00000a0000017a02 */ /* 0x000fc40000000f00 */
[----:B------:R-:W0:Y:S01]  /*0010*/  S2R R0, SR_TID.X ;  /* 0x0000000000007919 */ /* 0x000e220000002100 */
[----:B------:R-:W1:Y:S01]  /*0020*/  S2UR UR10, SR_CTAID.X ;  /* 0x00000000000a79c3 */ /* 0x000e620000002500 */
[----:B------:R-:W-:Y:S01]  /*0030*/  CS2R R46, SRZ ;  /* 0x00000000002e7805 */ /* 0x000fe2000001ff00 */
[----:B------:R-:W-:Y:S01]  /*0040*/  CS2R R44, SRZ ;  /* 0x00000000002c7805 */ /* 0x000fe2000001ff00 */
[----:B------:R-:W-:Y:S01]  /*0050*/  CS2R R32, SRZ ;  /* 0x0000000000207805 */ /* 0x000fe2000001ff00 */
[----:B------:R-:W-:Y:S01]  /*0060*/  CS2R R28, SRZ ;  /* 0x00000000001c7805 */ /* 0x000fe2000001ff00 */
[----:B------:R-:W-:Y:S01]  /*0070*/  CS2R R42, SRZ ;  /* 0x00000000002a7805 */ /* 0x000fe2000001ff00 */
[----:B------:R-:W-:Y:S01]  /*0080*/  CS2R R40, SRZ ;  /* 0x0000000000287805 */ /* 0x000fe2000001ff00 */
[----:B------:R-:W-:Y:S01]  /*0090*/  CS2R R34, SRZ ;  /* 0x0000000000227805 */ /* 0x000fe2000001ff00 */
[----:B------:R-:W-:Y:S02]  /*00a0*/  ULDC.64 UR8, c[0x0][0x118] ;  /* 0x0000460000087ab9 */ /* 0x000fe40000000a00 */
[----:B------:R-:W-:Y:S01]  /*00b0*/  UMOV UR4, URZ ;  /* 0x0000003f00047c82 */ /* 0x000fe20008000000 */
[----:B0-----:R-:W-:Y:S01]  /*00c0*/  IMAD.HI R37, R0, 0x5397829d, RZ ;  /* 0x5397829d00257827 */ /* 0x001fe200078e02ff */
[----:B-1----:R-:W-:-:S04]  /*00d0*/  ULOP3.LUT UR6, UR10, 0x1, URZ, 0xc0, !UPT ;  /* 0x000000010a067892 */ /* 0x002fc8000f8ec03f */
[----:B------:R-:W-:Y:S02]  /*00e0*/  SHF.R.U32.HI R2, RZ, 0x1f, R37 ;  /* 0x0000001fff027819 */ /* 0x000fe40000011625 */
[----:B------:R-:W-:Y:S02]  /*00f0*/  MOV R5, UR6 ;  /* 0x0000000600057c02 */ /* 0x000fe40008000f00 */
[CC--:B------:R-:W-:Y:S02]  /*0100*/  LEA.HI.SX32 R3, R37.reuse, R2.reuse, 0x1b ;  /* 0x0000000225037211 */ /* 0x0c0fe400078fdaff */
[----:B------:R-:W-:-:S03]  /*0110*/  LEA.HI.SX32 R37, R37, R2, 0x1c ;  /* 0x0000000225257211 */ /* 0x000fc600078fe2ff */
[----:B------:R-:W-:-:S04]  /*0120*/  IMAD R4, R3, -0x62, R0 ;  /* 0xffffff9e03047824 */ /* 0x000fc800078e0200 */
[----:B------:R-:W-:Y:S02]  /*0130*/  IMAD R4, R3, 0xc4, R4 ;  /* 0x000000c403047824 */ /* 0x000fe400078e0204 */
[----:B------:R-:W-:Y:S02]  /*0140*/  IMAD R3, R37, -0x31, R0 ;  /* 0xffffffcf25037824 */ /* 0x000fe400078e0200 */
[----:B------:R-:W-:Y:S02]  /*0150*/  IMAD R36, R5, 0x62, R4 ;  /* 0x0000006205247824 */ /* 0x000fe400078e0204 */
[----:B------:R-:W-:Y:S01]  /*0160*/  CS2R R4, SRZ ;  /* 0x0000000000047805 */ /* 0x000fe2000001ff00 */
[----:B------:R-:W-:-:S02]  /*0170*/  SHF.L.U32 R3, R3, 0x1, RZ ;  /* 0x0000000103037819 */ /* 0x000fc400000006ff */
.L_x_3:
[----:B------:R-:W-:Y:S01]  /*0180*/  USHF.R.S32.HI UR7, URZ, 0x1, UR10 ;  /* 0x000000013f077899 */ /* 0x000fe2000801140a */
[----:B------:R-:W-:Y:S01]  /*0190*/  IADD3 R2, R0, 0x8, RZ ;  /* 0x0000000800027810 */ /* 0x000fe20007ffe0ff */
[----:B------:R-:W-:Y:S06]  /*01a0*/  BAR.SYNC 0x0 ;  /* 0x0000000000007b1d */ /* 0x000fec0000000000 */
[----:B------:R-:W-:Y:S01]  /*01b0*/  USHF.L.U32 UR5, UR7, 0xe, URZ ;  /* 0x0000000e07057899 */ /* 0x000fe2000800063f */
[----:B------:R-:W-:Y:S01]  /*01c0*/  LOP3.LUT R2, R2, 0x3f, RZ, 0xc0, !PT ;  /* 0x0000003f02027812 */ /* 0x000fe200078ec0ff */
[----:B------:R-:W-:Y:S01]  /*01d0*/  USHF.L.U32 UR11, UR7, 0xe, URZ ;  /* 0x0000000e070b7899 */ /* 0x000fe2000800063f */
[----:B------:R-:W-:-:S02]  /*01e0*/  IADD3 R7, R0, 0x20, RZ ;  /* 0x0000002000077810 */ /* 0x000fc40007ffe0ff */
[----:B------:R-:W-:Y:S02]  /*01f0*/  IADD3 R6, R0, 0x18, RZ ;  /* 0x0000001800067810 */ /* 0x000fe40007ffe0ff */
[----:B------:R-:W-:Y:S02]  /*0200*/  MOV R9, UR5 ;  /* 0x0000000500097c02 */ /* 0x000fe40008000f00 */
[----:B------:R-:W-:Y:S02]  /*0210*/  LOP3.LUT R7, R7, 0x3f, RZ, 0xc0, !PT ;  /* 0x0000003f07077812 */ /* 0x000fe400078ec0ff */
[----:B------:R-:W-:Y:S02]  /*0220*/  LOP3.LUT R20, R9, 0xffffc000, R2, 0xe2, !PT ;  /* 0xffffc00009147812 */ /* 0x000fe400078ee202 */
[----:B------:R-:W-:Y:S02]  /*0230*/  MOV R8, UR5 ;  /* 0x0000000500087c02 */ /* 0x000fe40008000f00 */
[----:B------:R-:W-:-:S02]  /*0240*/  LOP3.LUT R6, R6, 0x3f, RZ, 0xc0, !PT ;  /* 0x0000003f06067812 */ /* 0x000fc400078ec0ff */
[----:B------:R-:W-:Y:S02]  /*0250*/  MOV R9, UR11 ;  /* 0x0000000b00097c02 */ /* 0x000fe40008000f00 */
[----:B------:R-:W-:Y:S02]  /*0260*/  IADD3 R2, R0, 0x28, RZ ;  /* 0x0000002800027810 */ /* 0x000fe40007ffe0ff */
[----:B------:R-:W-:Y:S02]  /*0270*/  LOP3.LUT R8, R8, 0xffffc000, R7, 0xe2, !PT ;  /* 0xffffc00008087812 */ /* 0x000fe400078ee207 */
[----:B------:R-:W-:Y:S02]  /*0280*/  LOP3.LUT R10, R9, 0xffffc000, R6, 0xe2, !PT ;  /* 0xffffc000090a7812 */ /* 0x000fe400078ee206 */
[----:B------:R-:W-:Y:S02]  /*0290*/  LOP3.LUT R2, R2, 0x3f, RZ, 0xc0, !PT ;  /* 0x0000003f02027812 */ /* 0x000fe400078ec0ff */
[----:B------:R-:W-:-:S02]  /*02a0*/  MOV R7, UR5 ;  /* 0x0000000500077c02 */ /* 0x000fc40008000f00 */
[C---:B------:R-:W-:Y:S02]  /*02b0*/  IADD3 R9, R0.reuse, 0x38, RZ ;  /* 0x0000003800097810 */ /* 0x040fe40007ffe0ff */
[----:B------:R-:W-:Y:S02]  /*02c0*/  IADD3 R6, R0, 0x30, RZ ;  /* 0x0000003000067810 */ /* 0x000fe40007ffe0ff */
[----:B------:R-:W-:Y:S02]  /*02d0*/  LOP3.LUT R7, R7, 0xffffc000, R2, 0xe2, !PT ;  /* 0xffffc00007077812 */ /* 0x000fe400078ee202 */
[----:B------:R-:W-:Y:S02]  /*02e0*/  LOP3.LUT R2, R9, 0x3f, RZ, 0xc0, !PT ;  /* 0x0000003f09027812 */ /* 0x000fe400078ec0ff */
[----:B------:R-:W-:Y:S02]  /*02f0*/  LOP3.LUT R6, R6, 0x3f, RZ, 0xc0, !PT ;  /* 0x0000003f06067812 */ /* 0x000fe400078ec0ff */
[----:B------:R-:W-:-:S02]  /*0300*/  MOV R9, UR5 ;  /* 0x0000000500097c02 */ /* 0x000fc40008000f00 */
[----:B------:R-:W-:Y:S02]  /*0310*/  MOV R11, UR11 ;  /* 0x0000000b000b7c02 */ /* 0x000fe40008000f00 */
[C---:B------:R-:W-:Y:S02]  /*0320*/  SHF.L.U32 R22, R0.reuse, 0x2, RZ ;  /* 0x0000000200167819 */ /* 0x040fe400000006ff */
[----:B------:R-:W-:Y:S02]  /*0330*/  IADD3 R24, R0, 0x10, RZ ;  /* 0x0000001000187810 */ /* 0x000fe40007ffe0ff */
[----:B------:R-:W-:Y:S02]  /*0340*/  LOP3.LUT R6, R9, 0xffffc000, R6, 0xe2, !PT ;  /* 0xffffc00009067812 */ /* 0x000fe400078ee206 */
[----:B------:R-:W-:Y:S02]  /*0350*/  LOP3.LUT R2, R11, 0xffffc000, R2, 0xe2, !PT ;  /* 0xffffc0000b027812 */ /* 0x000fe400078ee202 */
[----:B------:R-:W-:-:S02]  /*0360*/  IADD3 R9, R22, 0xc40, RZ ;  /* 0x00000c4016097810 */ /* 0x000fc40007ffe0ff */
[----:B------:R-:W-:Y:S02]  /*0370*/  LOP3.LUT R24, R24, 0x3f, RZ, 0xc0, !PT ;  /* 0x0000003f18187812 */ /* 0x000fe400078ec0ff */
[----:B------:R-:W-:Y:S02]  /*0380*/  MOV R15, UR5 ;  /* 0x00000005000f7c02 */ /* 0x000fe40008000f00 */
[C---:B------:R-:W-:Y:S02]  /*0390*/  IADD3 R11, R22.reuse, 0x1260, RZ ;  /* 0x00001260160b7810 */ /* 0x040fe40007ffe0ff */
[C---:B------:R-:W-:Y:S02]  /*03a0*/  IADD3 R14, R22.reuse, 0x1ea0, RZ ;  /* 0x00001ea0160e7810 */ /* 0x040fe40007ffe0ff */
[----:B------:R-:W-:Y:S02]  /*03b0*/  IADD3 R13, R22, 0x1880, RZ ;  /* 0x00001880160d7810 */ /* 0x000fe40007ffe0ff */
[----:B------:R-:W-:-:S02]  /*03c0*/  LOP3.LUT R12, R9, 0xffffff00, RZ, 0xc0, !PT ;  /* 0xffffff00090c7812 */ /* 0x000fc400078ec0ff */
[----:B------:R-:W-:Y:S02]  /*03d0*/  LOP3.LUT R9, R15, 0xffffc000, R24, 0xe2, !PT ;  /* 0xffffc0000f097812 */ /* 0x000fe400078ee218 */
[----:B------:R-:W-:Y:S02]  /*03e0*/  LOP3.LUT R11, R11, 0xffffff00, RZ, 0xc0, !PT ;  /* 0xffffff000b0b7812 */ /* 0x000fe400078ec0ff */
[----:B------:R-:W-:Y:S02]  /*03f0*/  LOP3.LUT R14, R14, 0xffffff00, RZ, 0xc0, !PT ;  /* 0xffffff000e0e7812 */ /* 0x000fe400078ec0ff */
[----:B------:R-:W-:Y:S02]  /*0400*/  LOP3.LUT R13, R13, 0xffffff00, RZ, 0xc0, !PT ;  /* 0xffffff000d0d7812 */ /* 0x000fe400078ec0ff */
[----:B------:R-:W-:Y:S02]  /*0410*/  IADD3 R9, R9, R12, RZ ;  /* 0x0000000c09097210 */ /* 0x000fe40007ffe0ff */
[----:B------:R-:W-:-:S02]  /*0420*/  IADD3 R10, R10, R11, RZ ;  /* 0x0000000b0a0a7210 */ /* 0x000fc40007ffe0ff */
[C---:B------:R-:W-:Y:S02]  /*0430*/  IADD3 R12, R22.reuse, 0x620, RZ ;  /* 0x00000620160c7810 */ /* 0x040fe40007ffe0ff */
[----:B------:R-:W-:Y:S02]  /*0440*/  IADD3 R11, R7, R14, RZ ;  /* 0x0000000e070b7210 */ /* 0x000fe40007ffe0ff */
[----:B------:R-:W-:Y:S02]  /*0450*/  IADD3 R14, R22, 0x2ae0, RZ ;  /* 0x00002ae0160e7810 */ /* 0x000fe40007ffe0ff */
[----:B------:R-:W-:Y:S02]  /*0460*/  IADD3 R8, R8, R13, RZ ;  /* 0x0000000d08087210 */ /* 0x000fe40007ffe0ff */
[----:B------:R-:W-:Y:S02]  /*0470*/  IADD3 R13, R22, 0x24c0, RZ ;  /* 0x000024c0160d7810 */ /* 0x000fe40007ffe0ff */
[----:B------:R-:W-:-:S02]  /*0480*/  LOP3.LUT R7, R12, 0xffffff00, RZ, 0xc0, !PT ;  /* 0xffffff000c077812 */ /* 0x000fc400078ec0ff */
[----:B------:R-:W-:Y:S02]  /*0490*/  LOP3.LUT R15, R14, 0xffffff00, RZ, 0xc0, !PT ;  /* 0xffffff000e0f7812 */ /* 0x000fe400078ec0ff */
[----:B------:R-:W-:Y:S02]  /*04a0*/  LOP3.LUT R13, R13, 0xffffff00, RZ, 0xc0, !PT ;  /* 0xffffff000d0d7812 */ /* 0x000fe400078ec0ff */
[----:B------:R-:W-:Y:S02]  /*04b0*/  IADD3 R12, R7, R20, RZ ;  /* 0x00000014070c7210 */ /* 0x000fe40007ffe0ff */
[----:B------:R-:W-:Y:S01]  /*04c0*/  IADD3 R7, R2, R15, RZ ;  /* 0x0000000f02077210 */ /* 0x000fe20007ffe0ff */
[----:B------:R-:W-:Y:S01]  /*04d0*/  HFMA2.MMA R2, -RZ, RZ, 0, 2.384185791015625e-07 ;  /* 0x00000004ff027435 */ /* 0x000fe200000001ff */
[----:B------:R-:W-:Y:S02]  /*04e0*/  IADD3 R6, R6, R13, RZ ;  /* 0x0000000d06067210 */ /* 0x000fe40007ffe0ff */
[----:B------:R-:W-:-:S02]  /*04f0*/  MOV R14, UR4 ;  /* 0x00000004000e7c02 */ /* 0x000fc40008000f00 */
[----:B------:R-:W-:Y:S02]  /*0500*/  MOV R19, UR4 ;  /* 0x0000000400137c02 */ /* 0x000fe40008000f00 */
[----:B------:R-:W-:Y:S02]  /*0510*/  MOV R13, UR4 ;  /* 0x00000004000d7c02 */ /* 0x000fe40008000f00 */
[----:B------:R-:W-:Y:S02]  /*0520*/  LEA R9, R14, R9, 0x6 ;  /* 0x000000090e097211 */ /* 0x000fe400078e30ff */
[----:B------:R-:W-:Y:S02]  /*0530*/  LEA R19, R19, R12, 0x6 ;  /* 0x0000000c13137211 */ /* 0x000fe400078e30ff */
[----:B------:R-:W-:Y:S01]  /*0540*/  MOV R15, UR4 ;  /* 0x00000004000f7c02 */ /* 0x000fe20008000f00 */
[----:B------:R-:W-:Y:S01]  /*0550*/  IMAD.WIDE R16, R9, R2, c[0x0][0x168] ;  /* 0x00005a0009107625 */ /* 0x000fe200078e0202 */
[----:B------:R-:W-:-:S02]  /*0560*/  LEA R13, R13, R8, 0x6 ;  /* 0x000000080d0d7211 */ /* 0x000fc400078e30ff */
[----:B------:R-:W-:Y:S01]  /*0570*/  MOV R12, UR4 ;  /* 0x00000004000c7c02 */ /* 0x000fe20008000f00 */
[----:B------:R-:W-:Y:S01]  /*0580*/  IMAD.WIDE R18, R19, R2, c[0x0][0x168] ;  /* 0x00005a0013127625 */ /* 0x000fe200078e0202 */
[----:B------:R-:W-:Y:S01]  /*0590*/  MOV R21, UR4 ;  /* 0x0000000400157c02 */ /* 0x000fe20008000f00 */
[----:B------:R0:W2:Y:S01]  /*05a0*/  LDG.E.CONSTANT R17, [R16.64] ;  /* 0x0000000810117981 */ /* 0x0000a2000c1e9900 */
[----:B------:R-:W-:Y:S02]  /*05b0*/  MOV R8, UR4 ;  /* 0x0000000400087c02 */ /* 0x000fe40008000f00 */
[----:B------:R-:W-:Y:S01]  /*05c0*/  LEA R15, R15, R10, 0x6 ;  /* 0x0000000a0f0f7211 */ /* 0x000fe200078e30ff */
[----:B------:R1:W3:Y:S01]  /*05d0*/  LDG.E.CONSTANT R19, [R18.64] ;  /* 0x0000000812137981 */ /* 0x0002e2000c1e9900 */
[----:B------:R-:W-:Y:S02]  /*05e0*/  LEA R11, R12, R11, 0x6 ;  /* 0x0000000b0c0b7211 */ /* 0x000fe400078e30ff */
[----:B------:R-:W-:Y:S01]  /*05f0*/  LEA R9, R21, R6, 0x6 ;  /* 0x0000000615097211 */ /* 0x000fe200078e30ff */
[----:B------:R-:W-:Y:S01]  /*0600*/  IMAD.WIDE R14, R15, R2, c[0x0][0x168] ;  /* 0x00005a000f0e7625 */ /* 0x000fe200078e0202 */
[----:B------:R-:W-:-:S03]  /*0610*/  LEA R7, R8, R7, 0x6 ;  /* 0x0000000708077211 */ /* 0x000fc600078e30ff */
[-C--:B------:R-:W-:Y:S02]  /*0620*/  IMAD.WIDE R12, R13, R2.reuse, c[0x0][0x168] ;  /* 0x00005a000d0c7625 */ /* 0x080fe400078e0202 */
[----:B------:R4:W5:Y:S02]  /*0630*/  LDG.E.CONSTANT R15, [R14.64] ;  /* 0x000000080e0f7981 */ /* 0x000964000c1e9900 */
[-C--:B------:R-:W-:Y:S02]  /*0640*/  IMAD.WIDE R10, R11, R2.reuse, c[0x0][0x168] ;  /* 0x00005a000b0a7625 */ /* 0x080fe400078e0202 */
[----:B------:R0:W5:Y:S02]  /*0650*/  LDG.E.CONSTANT R21, [R12.64] ;  /* 0x000000080c157981 */ /* 0x000164000c1e9900 */
[-C--:B------:R-:W-:Y:S02]  /*0660*/  IMAD.WIDE R8, R9, R2.reuse, c[0x0][0x168] ;  /* 0x00005a0009087625 */ /* 0x080fe400078e0202 */
[----:B------:R0:W5:Y:S02]  /*0670*/  LDG.E.CONSTANT R23, [R10.64] ;  /* 0x000000080a177981 */ /* 0x000164000c1e9900 */
[----:B------:R-:W-:-:S02]  /*0680*/  IMAD.WIDE R6, R7, R2, c[0x0][0x168] ;  /* 0x00005a0007067625 */ /* 0x000fc400078e0202 */
[----:B------:R4:W5:Y:S04]  /*0690*/  LDG.E.CONSTANT R25, [R8.64] ;  /* 0x0000000808197981 */ /* 0x000968000c1e9900 */
[----:B------:R4:W5:Y:S01]  /*06a0*/  LDG.E.CONSTANT R39, [R6.64] ;  /* 0x0000000806277981 */ /* 0x000962000c1e9900 */
[----:B------:R-:W-:Y:S02]  /*06b0*/  ISETP.GT.AND P0, PT, R0, 0xaf, PT ;  /* 0x000000af0000780c */ /* 0x000fe40003f04270 */
[----:B-1----:R-:W-:Y:S02]  /*06c0*/  MOV R18, UR10 ;  /* 0x0000000a00127c02 */ /* 0x002fe40008000f00 */
[----:B0-----:R-:W-:-:S09]  /*06d0*/  IADD3 R16, R22, 0x3720, RZ ;  /* 0x0000372016107810 */ /* 0x001fd20007ffe0ff */
[----:B------:R-:W-:Y:S02]  /*06e0*/  @!P0 SHF.R.U32.HI R18, RZ, 0x1, R18 ;  /* 0x00000001ff128819 */ /* 0x000fe40000011612 */
[----:B------:R-:W-:Y:S02]  /*06f0*/  @!P0 IADD3 R22, R22, 0x3d40, RZ ;  /* 0x00003d4016168810 */ /* 0x000fe40007ffe0ff */
[----:B------:R-:W-:Y:S02]  /*0700*/  @!P0 SHF.L.U32 R13, R18, 0xe, RZ ;  /* 0x0000000e120d8819 */ /* 0x000fe400000006ff */
[----:B----4-:R-:W-:Y:S02]  /*0710*/  LOP3.LUT R7, R16, 0xffffff00, RZ, 0xc0, !PT ;  /* 0xffffff0010077812 */ /* 0x010fe400078ec0ff */
[----:B------:R-:W-:Y:S02]  /*0720*/  @!P0 LOP3.LUT R24, R13, 0xffffc000, R24, 0xe2, !PT ;  /* 0xffffc0000d188812 */ /* 0x000fe400078ee218 */
[----:B------:R-:W-:-:S02]  /*0730*/  @!P0 LOP3.LUT R9, R22, 0xffffff00, RZ, 0xc0, !PT ;  /* 0xffffff0016098812 */ /* 0x000fc400078ec0ff */
[----:B------:R-:W-:Y:S02]  /*0740*/  IADD3 R7, R20, R7, RZ ;  /* 0x0000000714077210 */ /* 0x000fe40007ffe0ff */
[----:B------:R-:W-:Y:S02]  /*0750*/  MOV R8, UR4 ;  /* 0x0000000400087c02 */ /* 0x000fe40008000f00 */
[----:B------:R-:W-:Y:S02]  /*0760*/  SHF.R.U32.HI R14, RZ, 0x6, R0 ;  /* 0x00000006ff0e7819 */ /* 0x000fe40000011600 */
[----:B------:R-:W-:Y:S02]  /*0770*/  LOP3.LUT R27, R0, 0x3f, RZ, 0xc0, !PT ;  /* 0x0000003f001b7812 */ /* 0x000fe400078ec0ff */
[----:B------:R-:W-:Y:S02]  /*0780*/  @!P0 IADD3 R9, R24, R9, RZ ;  /* 0x0000000918098210 */ /* 0x000fe40007ffe0ff */
[----:B------:R-:W-:-:S02]  /*0790*/  MOV R6, UR4 ;  /* 0x0000000400067c02 */ /* 0x000fc40008000f00 */
[----:B------:R-:W-:Y:S02]  /*07a0*/  LEA R7, R8, R7, 0x6 ;  /* 0x0000000708077211 */ /* 0x000fe400078e30ff */
[----:B------:R-:W-:Y:S02]  /*07b0*/  PRMT R14, R14, 0x2104, R27 ;  /* 0x000021040e0e7816 */ /* 0x000fe4000000001b */
[----:B------:R-:W-:Y:S02]  /*07c0*/  MOV R11, UR7 ;  /* 0x00000007000b7c02 */ /* 0x000fe40008000f00 */
[----:B------:R-:W-:Y:S01]  /*07d0*/  @!P0 LEA R13, R6, R9, 0x6 ;  /* 0x00000009060d8211 */ /* 0x000fe200078e30ff */
[----:B------:R-:W-:Y:S01]  /*07e0*/  IMAD.WIDE R8, R7, R2, c[0x0][0x168] ;  /* 0x00005a0007087625 */ /* 0x000fe200078e0202 */
[----:B------:R-:W-:Y:S02]  /*07f0*/  LEA R14, R11, R14, 0xe ;  /* 0x0000000e0b0e7211 */ /* 0x000fe400078e70ff */
[----:B------:R-:W-:Y:S01]  /*0800*/  MOV R11, UR4 ;  /* 0x00000004000b7c02 */ /* 0x000fe20008000f00 */
[----:B------:R-:W-:Y:S01]  /*0810*/  @!P0 IMAD.WIDE R6, R13, R2, c[0x0][0x168] ;  /* 0x00005a000d068625 */ /* 0x000fe200078e0202 */
[----:B------:R-:W-:Y:S01]  /*0820*/  MOV R13, UR4 ;  /* 0x00000004000d7c02 */ /* 0x000fe20008000f00 */
[----:B------:R-:W4:Y:S01]  /*0830*/  LDG.E.CONSTANT R9, [R8.64] ;  /* 0x0000000808097981 */ /* 0x000f22000c1e9900 */
[----:B------:R-:W-:-:S03]  /*0840*/  LEA R11, R11, R14, 0x6 ;  /* 0x0000000e0b0b7211 */ /* 0x000fc600078e30ff */
[----:B------:R-:W-:Y:S01]  /*0850*/  IMAD R13, R13, 0x3100, R36 ;  /* 0x000031000d0d7824 */ /* 0x000fe200078e0224 */
[----:B------:R-:W4:Y:S01]  /*0860*/  @!P0 LDG.E.CONSTANT R7, [R6.64] ;  /* 0x0000000806078981 */ /* 0x000f22000c1e9900 */
[----:B------:R-:W-:-:S04]  /*0870*/  IMAD.WIDE R10, R11, R2, c[0x0][0x168] ;  /* 0x00005a000b0a7625 */ /* 0x000fc800078e0202 */
[----:B------:R-:W-:Y:S01]  /*0880*/  IMAD.WIDE R12, R13, R2, c[0x0][0x160] ;  /* 0x000058000d0c7625 */ /* 0x000fe200078e0202 */
[----:B------:R0:W4:Y:S04]  /*0890*/  LDG.E.CONSTANT R27, [R10.64] ;  /* 0x000000080a1b7981 */ /* 0x000128000c1e9900 */
[----:B------:R0:W4:Y:S04]  /*08a0*/  LDG.E.CONSTANT R31, [R10.64+0xc400] ;  /* 0x00c400080a1f7981 */ /* 0x000128000c1e9900 */
[----:B------:R-:W4:Y:S04]  /*08b0*/  LDG.E.CONSTANT R49, [R12.64+0xc40] ;  /* 0x000c40080c317981 */ /* 0x000f28000c1e9900 */
[----:B------:R-:W4:Y:S04]  /*08c0*/  LDG.E.CONSTANT R51, [R12.64+0x1880] ;  /* 0x001880080c337981 */ /* 0x000f28000c1e9900 */
[----:B0-----:R-:W4:Y:S04]  /*08d0*/  LDG.E.CONSTANT R11, [R12.64] ;  /* 0x000000080c0b7981 */ /* 0x001f28000c1e9900 */
[----:B------:R-:W4:Y:S04]  /*08e0*/  LDG.E.CONSTANT R53, [R12.64+0x4980] ;  /* 0x004980080c357981 */ /* 0x000f28000c1e9900 */
[----:B------:R-:W4:Y:S04]  /*08f0*/  LDG.E.CONSTANT R55, [R12.64+0x86c0] ;  /* 0x0086c0080c377981 */ /* 0x000f28000c1e9900 */
[----:B------:R-:W4:Y:S04]  /*0900*/  LDG.E.CONSTANT R57, [R12.64+0x9300] ;  /* 0x009300080c397981 */ /* 0x000f28000c1e9900 */
[----:B------:R-:W4:Y:S04]  /*0910*/  LDG.E.CONSTANT R59, [R12.64+0x9f40] ;  /* 0x009f40080c3b7981 */ /* 0x000f28000c1e9900 */
[----:B------:R-:W4:Y:S04]  /*0920*/  LDG.E.CONSTANT R61, [R12.64+0xab80] ;  /* 0x00ab80080c3d7981 */ /* 0x000f28000c1e9900 */
[----:B------:R-:W4:Y:S04]  /*0930*/  LDG.E.CONSTANT R63, [R12.64+0xb7c0] ;  /* 0x00b7c0080c3f7981 */ /* 0x000f28000c1e9900 */
[----:B--2---:R0:W-:Y:S04]  /*0940*/  STS [R0.X4+0x6e40], R17 ;  /* 0x006e401100007388 */ /* 0x0041e80000004800 */
[----:B---3--:R1:W-:Y:S04]  /*0950*/  STS [R0.X4+0x6820], R19 ;  /* 0x0068201300007388 */ /* 0x0083e80000004800 */
[----:B0-----:R-:W2:Y:S04]  /*0960*/  LDG.E.CONSTANT R17, [R12.64+0x3100] ;  /* 0x003100080c117981 */ /* 0x001ea8000c1e9900 */
[----:B-----5:R0:W-:Y:S04]  /*0970*/  STS [R0.X4+0x7460], R15 ;  /* 0x0074600f00007388 */ /* 0x0201e80000004800 */
[----:B------:R3:W-:Y:S04]  /*0980*/  STS [R0.X4+0x7a80], R21 ;  /* 0x007a801500007388 */ /* 0x0007e80000004800 */
[----:B------:R5:W-:Y:S04]  /*0990*/  STS [R0.X4+0x80a0], R23 ;  /* 0x0080a01700007388 */ /* 0x000be80000004800 */
[----:B------:R0:W-:Y:S04]  /*09a0*/  STS [R0.X4+0x86c0], R25 ;  /* 0x0086c01900007388 */ /* 0x0001e80000004800 */
[----:B------:R3:W-:Y:S04]  /*09b0*/  STS [R0.X4+0x8ce0], R39 ;  /* 0x008ce02700007388 */ /* 0x0007e80000004800 */
[----:B-1----:R-:W2:Y:S04]  /*09c0*/  LDG.E.CONSTANT R19, [R12.64+0x24c0] ;  /* 0x0024c0080c137981 */ /* 0x002ea8000c1e9900 */
[----:B0-----:R-:W2:Y:S04]  /*09d0*/  LDG.E.CONSTANT R15, [R12.64+0x3d40] ;  /* 0x003d40080c0f7981 */ /* 0x001ea8000c1e9900 */
[----:B---3--:R-:W3:Y:S04]  /*09e0*/  LDG.E.CONSTANT R21, [R12.64+0x55c0] ;  /* 0x0055c0080c157981 */ /* 0x008ee8000c1e9900 */
[----:B-----5:R-:W5:Y:S04]  /*09f0*/  LDG.E.CONSTANT R23, [R12.64+0x6200] ;  /* 0x006200080c177981 */ /* 0x020f68000c1e9900 */
[----:B------:R-:W5:Y:S04]  /*0a00*/  LDG.E.CONSTANT R25, [R12.64+0x6e40] ;  /* 0x006e40080c197981 */ /* 0x000f68000c1e9900 */
[----:B------:R-:W5:Y:S01]  /*0a10*/  LDG.E.CONSTANT R39, [R12.64+0x7a80] ;  /* 0x007a80080c277981 */ /* 0x000f62000c1e9900 */
[----:B------:R-:W-:-:S02]  /*0a20*/  UIADD3 UR4, UR4, 0x1, URZ ;  /* 0x0000000104047890 */ /* 0x000fc4000fffe03f */
[----:B------:R-:W-:Y:S01]  /*0a30*/  UMOV UR5, URZ ;  /* 0x0000003f00057c82 */ /* 0x000fe20008000000 */
[----:B----4-:R-:W-:Y:S04]  /*0a40*/  STS [R0.X4+0x9920], R9 ;  /* 0x0099200900007388 */ /* 0x010fe80000004800 */
[----:B------:R-:W-:Y:S04]  /*0a50*/  @!P0 STS [R0.X4+0x9f40], R7 ;  /* 0x009f400700008388 */ /* 0x000fe80000004800 */
[----:B------:R-:W-:Y:S04]  /*0a60*/  STS [R0.X4+0x6200], R27 ;  /* 0x0062001b00007388 */ /* 0x000fe80000004800 */
[----:B------:R-:W-:Y:S04]  /*0a70*/  STS [R0.X4+0x9300], R31 ;  /* 0x0093001f00007388 */ /* 0x000fe80000004800 */
[----:B------:R-:W-:Y:S04]  /*0a80*/  STS [R0.X4+0x620], R49 ;  /* 0x0006203100007388 */ /* 0x000fe80000004800 */
[----:B------:R-:W-:Y:S04]  /*0a90*/  STS [R0.X4+0xc40], R51 ;  /* 0x000c403300007388 */ /* 0x000fe80000004800 */
[----:B------:R-:W-:Y:S04]  /*0aa0*/  STS [R0.X4], R11 ;  /* 0x0000000b00007388 */ /* 0x000fe80000004800 */
[----:B------:R-:W-:Y:S04]  /*0ab0*/  STS [R0.X4+0x24c0], R53 ;  /* 0x0024c03500007388 */ /* 0x000fe80000004800 */
[----:B------:R-:W-:Y:S04]  /*0ac0*/  STS [R0.X4+0x4360], R55 ;  /* 0x0043603700007388 */ /* 0x000fe80000004800 */
[----:B------:R-:W-:Y:S04]  /*0ad0*/  STS [R0.X4+0x4980], R57 ;  /* 0x0049803900007388 */ /* 0x000fe80000004800 */
[----:B------:R-:W-:Y:S04]  /*0ae0*/  STS [R0.X4+0x4fa0], R59 ;  /* 0x004fa03b00007388 */ /* 0x000fe80000004800 */
[----:B------:R-:W-:Y:S04]  /*0af0*/  STS [R0.X4+0x55c0], R61 ;  /* 0x0055c03d00007388 */ /* 0x000fe80000004800 */
[----:B------:R-:W-:Y:S01]  /*0b00*/  STS [R0.X4+0x5be0], R63 ;  /* 0x005be03f00007388 */ /* 0x000fe20000004800 */
[----:B------:R-:W-:-:S03]  /*0b10*/  UISETP.GE.U32.AND UP1, UPT, UR4, 0x4, UPT ;  /* 0x000000040400788c */ /* 0x000fc6000bf26070 */
[----:B--2---:R-:W-:Y:S04]  /*0b20*/  STS [R0.X4+0x1880], R17 ;  /* 0x0018801100007388 */ /* 0x004fe80000004800 */
[----:B------:R-:W-:Y:S04]  /*0b30*/  STS [R0.X4+0x1260], R19 ;  /* 0x0012601300007388 */ /* 0x000fe80000004800 */
[----:B------:R-:W-:Y:S04]  /*0b40*/  STS [R0.X4+0x1ea0], R15 ;  /* 0x001ea00f00007388 */ /* 0x000fe80000004800 */
[----:B---3--:R-:W-:Y:S04]  /*0b50*/  STS [R0.X4+0x2ae0], R21 ;  /* 0x002ae01500007388 */ /* 0x008fe80000004800 */
[----:B-----5:R-:W-:Y:S04]  /*0b60*/  STS [R0.X4+0x3100], R23 ;  /* 0x0031001700007388 */ /* 0x020fe80000004800 */
[----:B------:R-:W-:Y:S04]  /*0b70*/  STS [R0.X4+0x3720], R25 ;  /* 0x0037201900007388 */ /* 0x000fe80000004800 */
[----:B------:R-:W-:Y:S04]  /*0b80*/  STS [R0.X4+0x3d40], R39 ;  /* 0x003d402700007388 */ /* 0x000fe80000004800 */
[----:B------:R-:W-:Y:S06]  /*0b90*/  BAR.SYNC 0x0 ;  /* 0x0000000000007b1d */ /* 0x000fec0000000000 */
.L_x_1:
[----:B------:R-:W-:Y:S02]  /*0ba0*/  MOV R6, UR5 ;  /* 0x0000000500067c02 */ /* 0x000fe40008000f00 */
[----:B------:R-:W-:Y:S01]  /*0bb0*/  LEA R38, R37, UR5, 0x5 ;  /* 0x0000000525267c11 */ /* 0x000fe2000f8e28ff */
[----:B------:R-:W-:-:S02]  /*0bc0*/  UIADD3 UR5, UR5, 0x1, URZ ;  /* 0x0000000105057890 */ /* 0x000fc4000fffe03f */
[----:B------:R-:W-:Y:S01]  /*0bd0*/  IMAD R39, R6, 0x620, R3 ;  /* 0x0000062006277824 */ /* 0x000fe200078e0203 */
[----:B------:R-:W-:Y:S01]  /*0be0*/  SHF.L.U32 R38, R38, 0x4, RZ ;  /* 0x0000000426267819 */ /* 0x000fe200000006ff */
[----:B------:R-:W-:-:S03]  /*0bf0*/  UISETP.GE.U32.AND UP0, UPT, UR5, 0x4, UPT ;  /* 0x000000040500788c */ /* 0x000fc6000bf06070 */
[----:B------:R-:W-:Y:S03]  /*0c00*/  LDS.64 R8, [R39.X4] ;  /* 0x0000000027087984 */ /* 0x000fe60000004a00 */
[----:B------:R-:W-:Y:S01]  /*0c10*/  PLOP3.LUT P0, PT, PT, PT, UP0, 0x80, 0x0 ;  /* 0x000000000000781c */ /* 0x000fe20003f0f008 */
[----:B------:R-:W0:Y:S04]  /*0c20*/  LDS.128 R16, [R38.X4+0x6200] ;  /* 0x0062000026107984 */ /* 0x000e280000004c00 */
[----:B------:R-:W1:Y:S04]  /*0c30*/  LDS.128 R24, [R38.X4+0x6300] ;  /* 0x0063000026187984 */ /* 0x000e680000004c00 */
[----:B------:R-:W2:Y:S04]  /*0c40*/  LDS.64 R10, [R39.X4+0x188] ;  /* 0x00018800270a7984 */ /* 0x000ea80000004a00 */
[----:B------:R-:W3:Y:S04]  /*0c50*/  LDS.64 R6, [R39.X4+0x310] ;  /* 0x0003100027067984 */ /* 0x000ee80000004a00 */
[----:B------:R-:W4:Y:S01]  /*0c60*/  LDS.128 R20, [R38.X4+0x6400] ;  /* 0x0064000026147984 */ /* 0x000f220000004c00 */
[----:B0-----:R-:W-:-:S02]  /*0c70*/  FFMA R12, R16, R8, R5 ;  /* 0x00000008100c7223 */ /* 0x001fc40000000005 */
[-C--:B------:R-:W-:Y:S02]  /*0c80*/  FFMA R16, R16, R9.reuse, R4 ;  /* 0x0000000910107223 */ /* 0x080fe40000000004 */
[----:B------:R-:W0:Y:S01]  /*0c90*/  LDS.64 R4, [R39.X4+0x498] ;  /* 0x0004980027047984 */ /* 0x000e220000004a00 */
[----:B-1----:R-:W-:Y:S02]  /*0ca0*/  FFMA R31, R8, R24, R35 ;  /* 0x00000018081f7223 */ /* 0x002fe40000000023 */
[----:B------:R-:W-:Y:S02]  /*0cb0*/  FFMA R24, R24, R9, R34 ;  /* 0x0000000918187223 */ /* 0x000fe40000000022 */
[----:B--2---:R-:W-:Y:S02]  /*0cc0*/  FFMA R35, R10, R17, R12 ;  /* 0x000000110a237223 */ /* 0x004fe4000000000c */
[----:B------:R-:W-:Y:S01]  /*0cd0*/  FFMA R16, R17, R11, R16 ;  /* 0x0000000b11107223 */ /* 0x000fe20000000010 */
[----:B------:R-:W1:Y:S01]  /*0ce0*/  LDS.128 R12, [R38.X4+0x6500] ;  /* 0x00650000260c7984 */ /* 0x000e620000004c00 */
[----:B---3--:R-:W-:-:S02]  /*0cf0*/  FFMA R35, R6, R18, R35 ;  /* 0x0000001206237223 */ /* 0x008fc40000000023 */
[----:B------:R-:W-:Y:S02]  /*0d00*/  FFMA R16, R18, R7, R16 ;  /* 0x0000000712107223 */ /* 0x000fe40000000010 */
[-C--:B------:R-:W-:Y:S02]  /*0d10*/  FFMA R31, R10, R25.reuse, R31 ;  /* 0x000000190a1f7223 */ /* 0x080fe4000000001f */
[----:B------:R-:W-:Y:S02]  /*0d20*/  FFMA R25, R11, R25, R24 ;  /* 0x000000190b197223 */ /* 0x000fe40000000018 */
[----:B------:R-:W-:Y:S02]  /*0d30*/  FFMA R31, R6, R26, R31 ;  /* 0x0000001a061f7223 */ /* 0x000fe4000000001f */
[----:B------:R-:W-:Y:S02]  /*0d40*/  FFMA R30, R26, R7, R25 ;  /* 0x000000071a1e7223 */ /* 0x000fe40000000019 */
[----:B----4-:R-:W-:-:S02]  /*0d50*/  FFMA R41, R8, R20, R41 ;  /* 0x0000001408297223 */ /* 0x010fc40000000029 */
[----:B------:R-:W-:Y:S02]  /*0d60*/  FFMA R20, R20, R9, R40 ;  /* 0x0000000914147223 */ /* 0x000fe40000000028 */
[-C--:B------:R-:W-:Y:S02]  /*0d70*/  FFMA R41, R10, R21.reuse, R41 ;  /* 0x000000150a297223 */ /* 0x080fe40000000029 */
[----:B------:R-:W-:Y:S02]  /*0d80*/  FFMA R20, R11, R21, R20 ;  /* 0x000000150b147223 */ /* 0x000fe40000000014 */
[----:B------:R-:W-:Y:S02]  /*0d90*/  FFMA R41, R6, R22, R41 ;  /* 0x0000001606297223 */ /* 0x000fe40000000029 */
[----:B------:R-:W-:Y:S02]  /*0da0*/  FFMA R40, R22, R7, R20 ;  /* 0x0000000716287223 */ /* 0x000fe40000000014 */
[----:B0-----:R-:W-:-:S02]  /*0db0*/  FFMA R35, R4, R19, R35 ;  /* 0x0000001304237223 */ /* 0x001fc40000000023 */
[----:B------:R-:W-:Y:S02]  /*0dc0*/  FFMA R34, R19, R5, R16 ;  /* 0x0000000513227223 */ /* 0x000fe40000000010 */
[----:B------:R-:W0:Y:S01]  /*0dd0*/  LDS.128 R16, [R38.X4+0x6600] ;  /* 0x0066000026107984 */ /* 0x000e220000004c00 */
[----:B------:R-:W-:Y:S02]  /*0de0*/  FFMA R31, R4, R27, R31 ;  /* 0x0000001b041f7223 */ /* 0x000fe4000000001f */
[----:B------:R-:W-:Y:S02]  /*0df0*/  FFMA R30, R27, R5, R30 ;  /* 0x000000051b1e7223 */ /* 0x000fe4000000001e */
[----:B------:R-:W2:Y:S01]  /*0e00*/  LDS.128 R24, [R38.X4+0x6700] ;  /* 0x0067000026187984 */ /* 0x000ea20000004c00 */
[----:B-1----:R-:W-:Y:S02]  /*0e10*/  FFMA R21, R8, R12, R43 ;  /* 0x0000000c08157223 */ /* 0x002fe4000000002b */
[----:B------:R-:W-:-:S02]  /*0e20*/  FFMA R12, R12, R9, R42 ;  /* 0x000000090c0c7223 */ /* 0x000fc4000000002a */
[-C--:B------:R-:W-:Y:S02]  /*0e30*/  FFMA R21, R10, R13.reuse, R21 ;  /* 0x0000000d0a157223 */ /* 0x080fe40000000015 */
[----:B------:R-:W-:Y:S02]  /*0e40*/  FFMA R12, R11, R13, R12 ;  /* 0x0000000d0b0c7223 */ /* 0x000fe4000000000c */
[----:B------:R-:W-:Y:S02]  /*0e50*/  FFMA R21, R6, R14, R21 ;  /* 0x0000000e06157223 */ /* 0x000fe40000000015 */
[----:B------:R-:W-:Y:S02]  /*0e60*/  FFMA R14, R14, R7, R12 ;  /* 0x000000070e0e7223 */ /* 0x000fe4000000000c */
[----:B------:R-:W-:Y:S02]  /*0e70*/  FFMA R41, R4, R23, R41 ;  /* 0x0000001704297223 */ /* 0x000fe40000000029 */
[----:B------:R-:W-:-:S02]  /*0e80*/  FFMA R40, R23, R5, R40 ;  /* 0x0000000517287223 */ /* 0x000fc40000000028 */
[-C--:B0-----:R-:W-:Y:S02]  /*0e90*/  FFMA R12, R16, R8.reuse, R29 ;  /* 0x00000008100c7223 */ /* 0x081fe4000000001d */
[----:B------:R-:W-:Y:S02]  /*0ea0*/  FFMA R29, R4, R15, R21 ;  /* 0x0000000f041d7223 */ /* 0x000fe40000000015 */
[----:B------:R-:W-:Y:S01]  /*0eb0*/  FFMA R13, R10, R17, R12 ;  /* 0x000000110a0d7223 */ /* 0x000fe2000000000c */
[----:B------:R-:W0:Y:S01]  /*0ec0*/  LDS.128 R20, [R38.X4+0x6800] ;  /* 0x0068000026147984 */ /* 0x000e220000004c00 */
[----:B------:R-:W-:Y:S02]  /*0ed0*/  FFMA R16, R16, R9, R28 ;  /* 0x0000000910107223 */ /* 0x000fe4000000001c */
[----:B--2---:R-:W-:Y:S02]  /*0ee0*/  FFMA R43, R24, R8, R33 ;  /* 0x00000008182b7223 */ /* 0x004fe40000000021 */
[----:B------:R-:W-:-:S02]  /*0ef0*/  FFMA R28, R15, R5, R14 ;  /* 0x000000050f1c7223 */ /* 0x000fc4000000000e */
[----:B------:R-:W-:Y:S02]  /*0f00*/  FFMA R33, R6, R18, R13 ;  /* 0x0000001206217223 */ /* 0x000fe4000000000d */
[----:B------:R-:W1:Y:S01]  /*0f10*/  LDS.128 R12, [R38.X4+0x6900] ;  /* 0x00690000260c7984 */ /* 0x000e620000004c00 */
[----:B------:R-:W-:Y:S02]  /*0f20*/  FFMA R24, R24, R9, R32 ;  /* 0x0000000918187223 */ /* 0x000fe40000000020 */
[-C--:B------:R-:W-:Y:S02]  /*0f30*/  FFMA R43, R10, R25.reuse, R43 ;  /* 0x000000190a2b7223 */ /* 0x080fe4000000002b */
[----:B------:R-:W-:Y:S02]  /*0f40*/  FFMA R24, R11, R25, R24 ;  /* 0x000000190b187223 */ /* 0x000fe40000000018 */
[-C--:B------:R-:W-:Y:S02]  /*0f50*/  FFMA R43, R6, R26.reuse, R43 ;  /* 0x0000001a062b7223 */ /* 0x080fe4000000002b */
[----:B------:R-:W-:-:S02]  /*0f60*/  FFMA R42, R7, R26, R24 ;  /* 0x0000001a072a7223 */ /* 0x000fc40000000018 */
[----:B------:R-:W-:Y:S02]  /*0f70*/  FFMA R16, R11, R17, R16 ;  /* 0x000000110b107223 */ /* 0x000fe40000000010 */
[CC--:B------:R-:W-:Y:S02]  /*0f80*/  FFMA R43, R4.reuse, R27.reuse, R43 ;  /* 0x0000001b042b7223 */ /* 0x0c0fe4000000002b */
[----:B------:R-:W-:Y:S02]  /*0f90*/  FFMA R42, R5, R27, R42 ;  /* 0x0000001b052a7223 */ /* 0x000fe4000000002a */
[----:B------:R-:W-:Y:S01]  /*0fa0*/  LDS.128 R24, [R38.X4+0x6310] ;  /* 0x0063100026187984 */ /* 0x000fe20000004c00 */
[----:B------:R-:W-:Y:S02]  /*0fb0*/  FFMA R32, R7, R18, R16 ;  /* 0x0000001207207223 */ /* 0x000fe40000000010 */
[-C--:B------:R-:W-:Y:S02]  /*0fc0*/  FFMA R33, R4, R19.reuse, R33 ;  /* 0x0000001304217223 */ /* 0x080fe40000000021 */
[----:B------:R-:W-:-:S02]  /*0fd0*/  FFMA R32, R5, R19, R32 ;  /* 0x0000001305207223 */ /* 0x000fc40000000020 */
[----:B------:R-:W-:Y:S01]  /*0fe0*/  LDS.128 R16, [R38.X4+0x6210] ;  /* 0x0062100026107984 */ /* 0x000fe20000004c00 */
[C---:B0-----:R-:W-:Y:S02]  /*0ff0*/  FFMA R45, R20.reuse, R8, R45 ;  /* 0x00000008142d7223 */ /* 0x041fe4000000002d */
[----:B------:R-:W-:Y:S02]  /*1000*/  FFMA R20, R20, R9, R44 ;  /* 0x0000000914147223 */ /* 0x000fe4000000002c */
[-C--:B------:R-:W-:Y:S02]  /*1010*/  FFMA R45, R10, R21.reuse, R45 ;  /* 0x000000150a2d7223 */ /* 0x080fe4000000002d */
[----:B------:R-:W-:Y:S02]  /*1020*/  FFMA R20, R11, R21, R20 ;  /* 0x000000150b147223 */ /* 0x000fe40000000014 */
[----:B------:R-:W-:Y:S02]  /*1030*/  FFMA R51, R6, R22, R45 ;  /* 0x0000001606337223 */ /* 0x000fe4000000002d */
[----:B-1----:R-:W-:-:S02]  /*1040*/  FFMA R46, R12, R8, R46 ;  /* 0x000000080c2e7223 */ /* 0x002fc4000000002e */
[----:B------:R-:W-:Y:S02]  /*1050*/  FFMA R12, R12, R9, R47 ;  /* 0x000000090c0c7223 */ /* 0x000fe4000000002f */
[-C--:B------:R-:W-:Y:S01]  /*1060*/  FFMA R21, R10, R13.reuse, R46 ;  /* 0x0000000d0a157223 */ /* 0x080fe2000000002e */
[----:B------:R-:W0:Y:S01]  /*1070*/  LDS.64 R8, [R39.X4+0x620] ;  /* 0x0006200027087984 */ /* 0x000e220000004a00 */
[----:B------:R-:W-:Y:S02]  /*1080*/  FFMA R20, R7, R22, R20 ;  /* 0x0000001607147223 */ /* 0x000fe40000000014 */
[----:B------:R-:W-:Y:S02]  /*1090*/  FFMA R21, R6, R14, R21 ;  /* 0x0000000e06157223 */ /* 0x000fe40000000015 */
[----:B------:R-:W-:Y:S02]  /*10a0*/  FFMA R12, R11, R13, R12 ;  /* 0x0000000d0b0c7223 */ /* 0x000fe4000000000c */
[----:B------:R-:W1:Y:S01]  /*10b0*/  LDS.64 R10, [R39.X4+0x7a8] ;  /* 0x0007a800270a7984 */ /* 0x000e620000004a00 */
[----:B------:R-:W-:-:S02]  /*10c0*/  FFMA R51, R4, R23, R51 ;  /* 0x0000001704337223 */ /* 0x000fc40000000033 */
[----:B------:R-:W-:Y:S02]  /*10d0*/  FFMA R50, R5, R23, R20 ;  /* 0x0000001705327223 */ /* 0x000fe40000000014 */
[----:B------:R-:W-:Y:S02]  /*10e0*/  FFMA R49, R4, R15, R21 ;  /* 0x0000000f04317223 */ /* 0x000fe40000000015 */
[----:B------:R-:W2:Y:S01]  /*10f0*/  LDS.128 R20, [R38.X4+0x6410] ;  /* 0x0064100026147984 */ /* 0x000ea20000004c00 */
[----:B------:R-:W-:-:S03]  /*1100*/  FFMA R12, R7, R14, R12 ;  /* 0x0000000e070c7223 */ /* 0x000fc6000000000c */
[----:B------:R-:W-:Y:S01]  /*1110*/  LDS.64 R6, [R39.X4+0x930] ;  /* 0x0009300027067984 */ /* 0x000fe20000004a00 */
[----:B------:R-:W-:-:S03]  /*1120*/  FFMA R48, R5, R15, R12 ;  /* 0x0000000f05307223 */ /* 0x000fc6000000000c */
[----:B------:R-:W3:Y:S04]  /*1130*/  LDS.128 R12, [R38.X4+0x6510] ;  /* 0x00651000260c7984 */ /* 0x000ee80000004c00 */
[----:B------:R-:W4:Y:S01]  /*1140*/  LDS.64 R4, [R39.X4+0xab8] ;  /* 0x000ab80027047984 */ /* 0x000f220000004a00 */
[----:B0-----:R-:W-:Y:S02]  /*1150*/  FFMA R31, R8, R24, R31 ;  /* 0x00000018081f7223 */ /* 0x001fe4000000001f */
[-C--:B------:R-:W-:Y:S02]  /*1160*/  FFMA R30, R24, R9.reuse, R30 ;  /* 0x00000009181e7223 */ /* 0x080fe4000000001e */
[C---:B------:R-:W-:Y:S02]  /*1170*/  FFMA R35, R16.reuse, R8, R35 ;  /* 0x0000000810237223 */ /* 0x040fe40000000023 */
[----:B------:R-:W-:-:S02]  /*1180*/  FFMA R34, R16, R9, R34 ;  /* 0x0000000910227223 */ /* 0x000fc40000000022 */
[CC--:B-1----:R-:W-:Y:S02]  /*1190*/  FFMA R31, R10.reuse, R25.reuse, R31 ;  /* 0x000000190a1f7223 */ /* 0x0c2fe4000000001f */
[----:B------:R-:W-:Y:S02]  /*11a0*/  FFMA R30, R11, R25, R30 ;  /* 0x000000190b1e7223 */ /* 0x000fe4000000001e */
[----:B------:R-:W-:Y:S02]  /*11b0*/  FFMA R35, R10, R17, R35 ;  /* 0x000000110a237223 */ /* 0x000fe40000000023 */
[----:B--2---:R-:W-:Y:S02]  /*11c0*/  FFMA R25, R8, R20, R41 ;  /* 0x0000001408197223 */ /* 0x004fe40000000029 */
[----:B------:R-:W-:Y:S02]  /*11d0*/  FFMA R40, R20, R9, R40 ;  /* 0x0000000914287223 */ /* 0x000fe40000000028 */
[----:B------:R-:W-:-:S02]  /*11e0*/  FFMA R25, R10, R21, R25 ;  /* 0x000000150a197223 */ /* 0x000fc40000000019 */
[----:B------:R-:W-:Y:S02]  /*11f0*/  FFMA R34, R17, R11, R34 ;  /* 0x0000000b11227223 */ /* 0x000fe40000000022 */
[----:B------:R-:W-:Y:S02]  /*1200*/  FFMA R21, R11, R21, R40 ;  /* 0x000000150b157223 */ /* 0x000fe40000000028 */
[----:B---3--:R-:W-:Y:S02]  /*1210*/  FFMA R29, R8, R12, R29 ;  /* 0x0000000c081d7223 */ /* 0x008fe4000000001d */
[----:B------:R-:W-:Y:S02]  /*1220*/  FFMA R28, R12, R9, R28 ;  /* 0x000000090c1c7223 */ /* 0x000fe4000000001c */
[----:B------:R-:W-:Y:S02]  /*1230*/  FFMA R47, R6, R18, R35 ;  /* 0x00000012062f7223 */ /* 0x000fe40000000023 */
[----:B------:R-:W-:-:S02]  /*1240*/  FFMA R46, R18, R7, R34 ;  /* 0x00000007122e7223 */ /* 0x000fc40000000022 */
[----:B------:R-:W-:Y:S02]  /*1250*/  FFMA R25, R6, R22, R25 ;  /* 0x0000001606197223 */ /* 0x000fe40000000019 */
[-C--:B------:R-:W-:Y:S02]  /*1260*/  FFMA R44, R22, R7.reuse, R21 ;  /* 0x00000007162c7223 */ /* 0x080fe40000000015 */
[----:B------:R-:W-:Y:S02]  /*1270*/  FFMA R24, R6, R26, R31 ;  /* 0x0000001a06187223 */ /* 0x000fe4000000001f */
[----:B------:R-:W-:Y:S02]  /*1280*/  FFMA R26, R26, R7, R30 ;  /* 0x000000071a1a7223 */ /* 0x000fe4000000001e */
[-C--:B------:R-:W-:Y:S02]  /*1290*/  FFMA R29, R10, R13.reuse, R29 ;  /* 0x0000000d0a1d7223 */ /* 0x080fe4000000001d */
[----:B------:R-:W-:-:S02]  /*12a0*/  FFMA R28, R11, R13, R28 ;  /* 0x0000000d0b1c7223 */ /* 0x000fc4000000001c */
[C---:B----4-:R-:W-:Y:S01]  /*12b0*/  FFMA R47, R4.reuse, R19, R47 ;  /* 0x00000013042f7223 */ /* 0x050fe2000000002f */
[----:B------:R-:W-:Y:S01]  /*12c0*/  LDS.64 R12, [R39.X4+0xc40] ;  /* 0x000c4000270c7984 */ /* 0x000fe20000004a00 */
[----:B------:R-:W-:Y:S02]  /*12d0*/  FFMA R46, R19, R5, R46 ;  /* 0x00000005132e7223 */ /* 0x000fe4000000002e */
[C---:B------:R-:W-:Y:S01]  /*12e0*/  FFMA R45, R4.reuse, R23, R25 ;  /* 0x00000017042d7223 */ /* 0x040fe20000000019 */
[----:B------:R-:W0:Y:S01]  /*12f0*/  LDS.128 R16, [R38.X4+0x6610] ;  /* 0x0066100026107984 */ /* 0x000e220000004c00 */
[----:B------:R-:W-:Y:S02]  /*1300*/  FFMA R44, R23, R5, R44 ;  /* 0x00000005172c7223 */ /* 0x000fe4000000002c */
[----:B------:R-:W-:Y:S01]  /*1310*/  FFMA R41, R4, R27, R24 ;  /* 0x0000001b04297223 */ /* 0x000fe20000000018 */
[----:B------:R-:W1:Y:S01]  /*1320*/  LDS.128 R20, [R38.X4+0x6710] ;  /* 0x0067100026147984 */ /* 0x000e620000004c00 */
[----:B------:R-:W-:-:S02]  /*1330*/  FFMA R40, R27, R5, R26 ;  /* 0x000000051b287223 */ /* 0x000fc4000000001a */
[----:B------:R-:W-:Y:S01]  /*1340*/  FFMA R53, R6, R14, R29 ;  /* 0x0000000e06357223 */ /* 0x000fe2000000001d */
[----:B------:R-:W2:Y:S01]  /*1350*/  LDS.128 R24, [R38.X4+0x6810] ;  /* 0x0068100026187984 */ /* 0x000ea20000004c00 */
[----:B------:R-:W-:Y:S02]  /*1360*/  FFMA R14, R14, R7, R28 ;  /* 0x000000070e0e7223 */ /* 0x000fe4000000001c */
[----:B------:R-:W-:Y:S01]  /*1370*/  FFMA R53, R4, R15, R53 ;  /* 0x0000000f04357223 */ /* 0x000fe20000000035 */
[----:B------:R-:W3:Y:S01]  /*1380*/  LDS.128 R28, [R38.X4+0x6910] ;  /* 0x00691000261c7984 */ /* 0x000ee20000004c00 */
[CC--:B0-----:R-:W-:Y:S02]  /*1390*/  FFMA R33, R16.reuse, R8.reuse, R33 ;  /* 0x0000000810217223 */ /* 0x0c1fe40000000021 */
[----:B------:R-:W-:Y:S02]  /*13a0*/  FFMA R32, R16, R9, R32 ;  /* 0x0000000910207223 */ /* 0x000fe40000000020 */
[----:B-1----:R-:W-:-:S02]  /*13b0*/  FFMA R35, R20, R8, R43 ;  /* 0x0000000814237223 */ /* 0x002fc4000000002b */
[----:B------:R-:W-:Y:S02]  /*13c0*/  FFMA R16, R20, R9, R42 ;  /* 0x0000000914107223 */ /* 0x000fe4000000002a */
[-C--:B--2---:R-:W-:Y:S02]  /*13d0*/  FFMA R51, R24, R8.reuse, R51 ;  /* 0x0000000818337223 */ /* 0x084fe40000000033 */
[----:B------:R-:W-:Y:S02]  /*13e0*/  FFMA R33, R10, R17, R33 ;  /* 0x000000110a217223 */ /* 0x000fe40000000021 */
[----:B------:R-:W-:Y:S02]  /*13f0*/  FFMA R50, R24, R9, R50 ;  /* 0x0000000918327223 */ /* 0x000fe40000000032 */
[----:B------:R-:W-:Y:S02]  /*1400*/  FFMA R35, R10, R21, R35 ;  /* 0x000000150a237223 */ /* 0x000fe40000000023 */
[----:B---3--:R-:W-:-:S02]  /*1410*/  FFMA R43, R28, R8, R49 ;  /* 0x000000081c2b7223 */ /* 0x008fc40000000031 */
[----:B------:R-:W-:Y:S02]  /*1420*/  FFMA R20, R28, R9, R48 ;  /* 0x000000091c147223 */ /* 0x000fe40000000030 */
[C---:B------:R-:W-:Y:S02]  /*1430*/  FFMA R16, R11.reuse, R21, R16 ;  /* 0x000000150b107223 */ /* 0x040fe40000000010 */
[C---:B------:R-:W-:Y:S02]  /*1440*/  FFMA R17, R11.reuse, R17, R32 ;  /* 0x000000110b117223 */ /* 0x040fe40000000020 */
[CC--:B------:R-:W-:Y:S02]  /*1450*/  FFMA R21, R10.reuse, R25.reuse, R51 ;  /* 0x000000190a157223 */ /* 0x0c0fe40000000033 */
[----:B------:R-:W-:Y:S02]  /*1460*/  FFMA R25, R11, R25, R50 ;  /* 0x000000190b197223 */ /* 0x000fe40000000032 */
[----:B------:R-:W-:-:S02]  /*1470*/  FFMA R43, R10, R29, R43 ;  /* 0x0000001d0a2b7223 */ /* 0x000fc4000000002b */
[----:B------:R-:W-:Y:S02]  /*1480*/  FFMA R20, R11, R29, R20 ;  /* 0x0000001d0b147223 */ /* 0x000fe40000000014 */
[----:B------:R-:W-:Y:S01]  /*1490*/  FFMA R48, R15, R5, R14 ;  /* 0x000000050f307223 */ /* 0x000fe2000000000e */
[----:B------:R-:W0:Y:S01]  /*14a0*/  LDS.128 R8, [R38.X4+0x6220] ;  /* 0x0062200026087984 */ /* 0x000e220000004c00 */
[C---:B------:R-:W-:Y:S02]  /*14b0*/  FFMA R14, R6.reuse, R18, R33 ;  /* 0x00000012060e7223 */ /* 0x040fe40000000021 */
[-C--:B------:R-:W-:Y:S02]  /*14c0*/  FFMA R49, R6, R22.reuse, R35 ;  /* 0x0000001606317223 */ /* 0x080fe40000000023 */
[C---:B------:R-:W-:Y:S01]  /*14d0*/  FFMA R16, R7.reuse, R22, R16 ;  /* 0x0000001607107223 */ /* 0x040fe20000000010 */
[----:B------:R-:W1:Y:S01]  /*14e0*/  LDS.128 R32, [R38.X4+0x6320] ;  /* 0x0063200026207984 */ /* 0x000e620000004c00 */
[----:B------:R-:W-:-:S02]  /*14f0*/  FFMA R24, R7, R18, R17 ;  /* 0x0000001207187223 */ /* 0x000fc40000000011 */
[CC--:B------:R-:W-:Y:S02]  /*1500*/  FFMA R21, R6.reuse, R26.reuse, R21 ;  /* 0x0000001a06157223 */ /* 0x0c0fe40000000015 */
[C---:B------:R-:W-:Y:S02]  /*1510*/  FFMA R26, R7.reuse, R26, R25 ;  /* 0x0000001a071a7223 */ /* 0x040fe40000000019 */
[-C--:B------:R-:W-:Y:S02]  /*1520*/  FFMA R29, R6, R30.reuse, R43 ;  /* 0x0000001e061d7223 */ /* 0x080fe4000000002b */
[----:B------:R-:W-:Y:S02]  /*1530*/  FFMA R20, R7, R30, R20 ;  /* 0x0000001e07147223 */ /* 0x000fe40000000014 */
[----:B------:R-:W2:Y:S01]  /*1540*/  LDS.64 R6, [R39.X4+0xdc8] ;  /* 0x000dc80027067984 */ /* 0x000ea20000004a00 */
[-C--:B------:R-:W-:Y:S02]  /*1550*/  FFMA R25, R4, R19.reuse, R14 ;  /* 0x0000001304197223 */ /* 0x080fe4000000000e */
[C---:B------:R-:W-:Y:S01]  /*1560*/  FFMA R24, R5.reuse, R19, R24 ;  /* 0x0000001305187223 */ /* 0x040fe20000000018 */
[----:B------:R-:W-:Y:S01]  /*1570*/  LDS.64 R14, [R39.X4+0xf50] ;  /* 0x000f5000270e7984 */ /* 0x000fe20000004a00 */
[----:B------:R-:W-:-:S02]  /*1580*/  FFMA R28, R5, R23, R16 ;  /* 0x00000017051c7223 */ /* 0x000fc40000000010 */
[C---:B------:R-:W-:Y:S01]  /*1590*/  FFMA R29, R4.reuse, R31, R29 ;  /* 0x0000001f041d7223 */ /* 0x040fe2000000001d */
[----:B------:R-:W3:Y:S01]  /*15a0*/  LDS.128 R16, [R38.X4+0x6420] ;  /* 0x0064200026107984 */ /* 0x000ee20000004c00 */
[C---:B------:R-:W-:Y:S02]  /*15b0*/  FFMA R49, R4.reuse, R23, R49 ;  /* 0x0000001704317223 */ /* 0x040fe40000000031 */
[-C--:B------:R-:W-:Y:S02]  /*15c0*/  FFMA R51, R4, R27.reuse, R21 ;  /* 0x0000001b04337223 */ /* 0x080fe40000000015 */
[C---:B------:R-:W-:Y:S02]  /*15d0*/  FFMA R30, R5.reuse, R27, R26 ;  /* 0x0000001b051e7223 */ /* 0x040fe4000000001a */
[----:B------:R-:W-:Y:S02]  /*15e0*/  FFMA R31, R5, R31, R20 ;  /* 0x0000001f051f7223 */ /* 0x000fe40000000014 */
[----:B------:R-:W4:Y:S04]  /*15f0*/  LDS.64 R4, [R39.X4+0x10d8] ;  /* 0x0010d80027047984 */ /* 0x000f280000004a00 */
[----:B------:R-:W5:Y:S01]  /*1600*/  LDS.128 R20, [R38.X4+0x6520] ;  /* 0x0065200026147984 */ /* 0x000f620000004c00 */
[----:B0-----:R-:W-:-:S02]  /*1610*/  FFMA R47, R8, R12, R47 ;  /* 0x0000000c082f7223 */ /* 0x001fc4000000002f */
[-C--:B------:R-:W-:Y:S02]  /*1620*/  FFMA R46, R8, R13.reuse, R46 ;  /* 0x0000000d082e7223 */ /* 0x080fe4000000002e */
[----:B-1----:R-:W-:Y:S02]  /*1630*/  FFMA R41, R12, R32, R41 ;  /* 0x000000200c297223 */ /* 0x002fe40000000029 */
[----:B------:R-:W-:Y:S02]  /*1640*/  FFMA R40, R32, R13, R40 ;  /* 0x0000000d20287223 */ /* 0x000fe40000000028 */
[C---:B--2---:R-:W-:Y:S02]  /*1650*/  FFMA R43, R6.reuse, R9, R47 ;  /* 0x00000009062b7223 */ /* 0x044fe4000000002f */
[----:B------:R-:W-:Y:S02]  /*1660*/  FFMA R46, R9, R7, R46 ;  /* 0x00000007092e7223 */ /* 0x000fe4000000002e */
[----:B------:R-:W-:-:S02]  /*1670*/  FFMA R9, R6, R33, R41 ;  /* 0x0000002106097223 */ /* 0x000fc40000000029 */
[----:B------:R-:W-:Y:S02]  /*1680*/  FFMA R33, R7, R33, R40 ;  /* 0x0000002107217223 */ /* 0x000fe40000000028 */
[----:B---3--:R-:W-:Y:S02]  /*1690*/  FFMA R45, R12, R16, R45 ;  /* 0x000000100c2d7223 */ /* 0x008fe4000000002d */
[----:B------:R-:W-:Y:S02]  /*16a0*/  FFMA R44, R16, R13, R44 ;  /* 0x0000000d102c7223 */ /* 0x000fe4000000002c */
[----:B------:R-:W-:Y:S02]  /*16b0*/  FFMA R9, R14, R34, R9 ;  /* 0x000000220e097223 */ /* 0x000fe40000000009 */
[----:B------:R-:W-:Y:S02]  /*16c0*/  FFMA R40, R34, R15, R33 ;  /* 0x0000000f22287223 */ /* 0x000fe40000000021 */
[----:B------:R-:W-:-:S02]  /*16d0*/  FFMA R43, R14, R10, R43 ;  /* 0x0000000a0e2b7223 */ /* 0x000fc4000000002b */
[----:B------:R-:W-:Y:S02]  /*16e0*/  FFMA R42, R10, R15, R46 ;  /* 0x0000000f0a2a7223 */ /* 0x000fe4000000002e */
[-C--:B------:R-:W-:Y:S02]  /*16f0*/  FFMA R45, R6, R17.reuse, R45 ;  /* 0x00000011062d7223 */ /* 0x080fe4000000002d */
[----:B------:R-:W-:Y:S02]  /*1700*/  FFMA R44, R7, R17, R44 ;  /* 0x00000011072c7223 */ /* 0x000fe4000000002c */
[C---:B----4-:R-:W-:Y:S02]  /*1710*/  FFMA R41, R4.reuse, R35, R9 ;  /* 0x0000002304297223 */ /* 0x050fe40000000009 */
[----:B------:R-:W-:Y:S02]  /*1720*/  FFMA R40, R35, R5, R40 ;  /* 0x0000000523287223 */ /* 0x000fe40000000028 */
[----:B------:R-:W-:-:S02]  /*1730*/  FFMA R43, R4, R11, R43 ;  /* 0x0000000b042b7223 */ /* 0x000fc4000000002b */
[----:B------:R-:W-:Y:S02]  /*1740*/  FFMA R42, R11, R5, R42 ;  /* 0x000000050b2a7223 */ /* 0x000fe4000000002a */
[----:B------:R-:W-:Y:S01]  /*1750*/  FFMA R35, R14, R18, R45 ;  /* 0x000000120e237223 */ /* 0x000fe2000000002d */
[----:B------:R-:W0:Y:S01]  /*1760*/  LDS.128 R8, [R38.X4+0x6620] ;  /* 0x0066200026087984 */ /* 0x000e220000004c00 */
[----:B------:R-:W-:Y:S02]  /*1770*/  FFMA R34, R18, R15, R44 ;  /* 0x0000000f12227223 */ /* 0x000fe4000000002c */
[----:B------:R-:W-:Y:S02]  /*1780*/  FFMA R35, R4, R19, R35 ;  /* 0x0000001304237223 */ /* 0x000fe40000000023 */
[----:B------:R-:W-:Y:S02]  /*1790*/  FFMA R34, R19, R5, R34 ;  /* 0x0000000513227223 */ /* 0x000fe40000000022 */
[----:B------:R-:W1:Y:S01]  /*17a0*/  LDS.128 R16, [R38.X4+0x6720] ;  /* 0x0067200026107984 */ /* 0x000e620000004c00 */
[----:B-----5:R-:W-:-:S02]  /*17b0*/  FFMA R53, R12, R20, R53 ;  /* 0x000000140c357223 */ /* 0x020fc40000000035 */
[----:B------:R-:W-:Y:S02]  /*17c0*/  FFMA R48, R20, R13, R48 ;  /* 0x0000000d14307223 */ /* 0x000fe40000000030 */
[-C--:B------:R-:W-:Y:S02]  /*17d0*/  FFMA R53, R6, R21.reuse, R53 ;  /* 0x0000001506357223 */ /* 0x080fe40000000035 */
[----:B------:R-:W-:Y:S02]  /*17e0*/  FFMA R48, R7, R21, R48 ;  /* 0x0000001507307223 */ /* 0x000fe40000000030 */
[----:B------:R-:W-:Y:S02]  /*17f0*/  FFMA R33, R14, R22, R53 ;  /* 0x000000160e217223 */ /* 0x000fe40000000035 */
[----:B------:R-:W-:Y:S02]  /*1800*/  FFMA R32, R22, R15, R48 ;  /* 0x0000000f16207223 */ /* 0x000fe40000000030 */
[----:B------:R-:W-:-:S02]  /*1810*/  FFMA R33, R4, R23, R33 ;  /* 0x0000001704217223 */ /* 0x000fc40000000021 */
[----:B------:R-:W-:Y:S02]  /*1820*/  FFMA R32, R23, R5, R32 ;  /* 0x0000000517207223 */ /* 0x000fe40000000020 */
[CC--:B0-----:R-:W-:Y:S02]  /*1830*/  FFMA R20, R8.reuse, R12.reuse, R25 ;  /* 0x0000000c08147223 */ /* 0x0c1fe40000000019 */
[----:B------:R-:W-:Y:S02]  /*1840*/  FFMA R48, R8, R13, R24 ;  /* 0x0000000d08307223 */ /* 0x000fe40000000018 */
[----:B------:R-:W0:Y:S02]  /*1850*/  LDS.128 R24, [R38.X4+0x6820] ;  /* 0x0068200026187984 */ /* 0x000e240000004c00 */
[----:B------:R-:W-:Y:S02]  /*1860*/  FFMA R48, R7, R9, R48 ;  /* 0x0000000907307223 */ /* 0x000fe40000000030 */
[----:B-1----:R-:W-:-:S02]  /*1870*/  FFMA R47, R16, R12, R49 ;  /* 0x0000000c102f7223 */ /* 0x002fc40000000031 */
[----:B------:R-:W-:Y:S02]  /*1880*/  FFMA R49, R6, R9, R20 ;  /* 0x0000000906317223 */ /* 0x000fe40000000014 */
[----:B------:R-:W1:Y:S01]  /*1890*/  LDS.128 R20, [R38.X4+0x6920] ;  /* 0x0069200026147984 */ /* 0x000e620000004c00 */
[----:B------:R-:W-:Y:S02]  /*18a0*/  FFMA R28, R16, R13, R28 ;  /* 0x0000000d101c7223 */ /* 0x000fe4000000001c */
[-C--:B------:R-:W-:Y:S01]  /*18b0*/  FFMA R47, R6, R17.reuse, R47 ;  /* 0x00000011062f7223 */ /* 0x080fe2000000002f */
[----:B------:R-:W-:Y:S01]  /*18c0*/  LDS.64 R8, [R39.X4+0x13e8] ;  /* 0x0013e80027087984 */ /* 0x000fe20000004a00 */
[----:B------:R-:W-:Y:S02]  /*18d0*/  FFMA R46, R7, R17, R28 ;  /* 0x00000011072e7223 */ /* 0x000fe4000000001c */
[-C--:B------:R-:W-:Y:S01]  /*18e0*/  FFMA R49, R14, R10.reuse, R49 ;  /* 0x0000000a0e317223 */ /* 0x080fe20000000031 */
[----:B------:R-:W-:Y:S01]  /*18f0*/  LDS.64 R16, [R39.X4+0x1570] ;  /* 0x0015700027107984 */ /* 0x000fe20000004a00 */
[----:B------:R-:W-:-:S02]  /*1900*/  FFMA R48, R15, R10, R48 ;  /* 0x0000000a0f307223 */ /* 0x000fc40000000030 */
[-C--:B------:R-:W-:Y:S02]  /*1910*/  FFMA R47, R14, R18.reuse, R47 ;  /* 0x000000120e2f7223 */ /* 0x080fe4000000002f */
[----:B------:R-:W-:Y:S02]  /*1920*/  FFMA R46, R15, R18, R46 ;  /* 0x000000120f2e7223 */ /* 0x000fe4000000002e */
[CC--:B------:R-:W-:Y:S02]  /*1930*/  FFMA R47, R4.reuse, R19.reuse, R47 ;  /* 0x00000013042f7223 */ /* 0x0c0fe4000000002f */
[C---:B------:R-:W-:Y:S02]  /*1940*/  FFMA R46, R5.reuse, R19, R46 ;  /* 0x00000013052e7223 */ /* 0x040fe4000000002e */
[-C--:B------:R-:W-:Y:S02]  /*1950*/  FFMA R49, R4, R11.reuse, R49 ;  /* 0x0000000b04317223 */ /* 0x080fe40000000031 */
[----:B------:R-:W-:-:S02]  /*1960*/  FFMA R48, R5, R11, R48 ;  /* 0x0000000b05307223 */ /* 0x000fc40000000030 */
[CC--:B0-----:R-:W-:Y:S02]  /*1970*/  FFMA R51, R24.reuse, R12.reuse, R51 ;  /* 0x0000000c18337223 */ /* 0x0c1fe40000000033 */
[-C--:B------:R-:W-:Y:S02]  /*1980*/  FFMA R30, R24, R13.reuse, R30 ;  /* 0x0000000d181e7223 */ /* 0x080fe4000000001e */
[C---:B-1----:R-:W-:Y:S02]  /*1990*/  FFMA R29, R20.reuse, R12, R29 ;  /* 0x0000000c141d7223 */ /* 0x042fe4000000001d */
[----:B------:R-:W-:Y:S02]  /*19a0*/  FFMA R44, R20, R13, R31 ;  /* 0x0000000d142c7223 */ /* 0x000fe4000000001f */
[-C--:B------:R-:W-:Y:S02]  /*19b0*/  FFMA R13, R6, R25.reuse, R51 ;  /* 0x00000019060d7223 */ /* 0x080fe40000000033 */
[----:B------:R-:W-:-:S02]  /*19c0*/  FFMA R25, R7, R25, R30 ;  /* 0x0000001907197223 */ /* 0x000fc4000000001e */
[-C--:B------:R-:W-:Y:S02]  /*19d0*/  FFMA R45, R6, R21.reuse, R29 ;  /* 0x00000015062d7223 */ /* 0x080fe4000000001d */
[----:B------:R-:W-:Y:S01]  /*19e0*/  FFMA R44, R7, R21, R44 ;  /* 0x00000015072c7223 */ /* 0x000fe2000000002c */
[----:B------:R-:W-:Y:S01]  /*19f0*/  LDS.128 R28, [R38.X4+0x6230] ;  /* 0x00623000261c7984 */ /* 0x000fe20000004c00 */
[CC--:B------:R-:W-:Y:S02]  /*1a00*/  FFMA R10, R14.reuse, R26.reuse, R13 ;  /* 0x0000001a0e0a7223 */ /* 0x0c0fe4000000000d */
[C---:B------:R-:W-:Y:S01]  /*1a10*/  FFMA R18, R15.reuse, R26, R25 ;  /* 0x0000001a0f127223 */ /* 0x040fe20000000019 */
[----:B------:R-:W0:Y:S01]  /*1a20*/  LDS.64 R6, [R39.X4+0x1260] ;  /* 0x0012600027067984 */ /* 0x000e220000004a00 */
[-C--:B------:R-:W-:Y:S02]  /*1a30*/  FFMA R45, R14, R22.reuse, R45 ;  /* 0x000000160e2d7223 */ /* 0x080fe4000000002d */
[----:B------:R-:W-:-:S02]  /*1a40*/  FFMA R44, R15, R22, R44 ;  /* 0x000000160f2c7223 */ /* 0x000fc4000000002c */
[----:B------:R-:W1:Y:S01]  /*1a50*/  LDS.128 R12, [R38.X4+0x6330] ;  /* 0x00633000260c7984 */ /* 0x000e620000004c00 */
[CC--:B------:R-:W-:Y:S02]  /*1a60*/  FFMA R45, R4.reuse, R23.reuse, R45 ;  /* 0x00000017042d7223 */ /* 0x0c0fe4000000002d */
[C---:B------:R-:W-:Y:S02]  /*1a70*/  FFMA R44, R5.reuse, R23, R44 ;  /* 0x00000017052c7223 */ /* 0x040fe4000000002c */
[----:B------:R-:W2:Y:S01]  /*1a80*/  LDS.128 R20, [R38.X4+0x6430] ;  /* 0x0064300026147984 */ /* 0x000ea20000004c00 */
[-C--:B------:R-:W-:Y:S02]  /*1a90*/  FFMA R19, R4, R27.reuse, R10 ;  /* 0x0000001b04137223 */ /* 0x080fe4000000000a */
[----:B------:R-:W-:Y:S01]  /*1aa0*/  FFMA R18, R5, R27, R18 ;  /* 0x0000001b05127223 */ /* 0x000fe20000000012 */
[----:B------:R-:W3:Y:S04]  /*1ab0*/  LDS.64 R10, [R39.X4+0x16f8] ;  /* 0x0016f800270a7984 */ /* 0x000ee80000004a00 */
[----:B------:R-:W4:Y:S01]  /*1ac0*/  LDS.128 R24, [R38.X4+0x6530] ;  /* 0x0065300026187984 */ /* 0x000f220000004c00 */
[----:B0-----:R-:W-:-:S02]  /*1ad0*/  FFMA R43, R28, R6, R43 ;  /* 0x000000061c2b7223 */ /* 0x001fc4000000002b */
[----:B------:R-:W-:Y:S02]  /*1ae0*/  FFMA R42, R28, R7, R42 ;  /* 0x000000071c2a7223 */ /* 0x000fe4000000002a */
[----:B------:R-:W-:Y:S02]  /*1af0*/  FFMA R5, R8, R29, R43 ;  /* 0x0000001d08057223 */ /* 0x000fe4000000002b */
[----:B-1----:R-:W-:Y:S02]  /*1b00*/  FFMA R41, R6, R12, R41 ;  /* 0x0000000c06297223 */ /* 0x002fe40000000029 */
[----:B------:R-:W-:Y:S02]  /*1b10*/  FFMA R40, R12, R7, R40 ;  /* 0x000000070c287223 */ /* 0x000fe40000000028 */
[----:B------:R-:W-:Y:S02]  /*1b20*/  FFMA R41, R8, R13, R41 ;  /* 0x0000000d08297223 */ /* 0x000fe40000000029 */
[----:B--2---:R-:W-:-:S02]  /*1b30*/  FFMA R12, R6, R20, R35 ;  /* 0x00000014060c7223 */ /* 0x004fc40000000023 */
[----:B------:R-:W-:Y:S02]  /*1b40*/  FFMA R41, R16, R14, R41 ;  /* 0x0000000e10297223 */ /* 0x000fe40000000029 */
[----:B------:R-:W-:Y:S02]  /*1b50*/  FFMA R20, R20, R7, R34 ;  /* 0x0000000714147223 */ /* 0x000fe40000000022 */
[----:B---3--:R-:W-:Y:S02]  /*1b60*/  FFMA R35, R10, R15, R41 ;  /* 0x0000000f0a237223 */ /* 0x008fe40000000029 */
[----:B----4-:R-:W-:Y:S02]  /*1b70*/  FFMA R33, R6, R24, R33 ;  /* 0x0000001806217223 */ /* 0x010fe40000000021 */
[----:B------:R-:W-:Y:S02]  /*1b80*/  FFMA R32, R24, R7, R32 ;  /* 0x0000000718207223 */ /* 0x000fe40000000020 */
[----:B------:R-:W-:-:S02]  /*1b90*/  FFMA R41, R8, R21, R12 ;  /* 0x0000001508297223 */ /* 0x000fc4000000000c */
[C---:B------:R-:W-:Y:S02]  /*1ba0*/  FFMA R40, R9.reuse, R13, R40 ;  /* 0x0000000d09287223 */ /* 0x040fe40000000028 */
[----:B------:R-:W-:Y:S02]  /*1bb0*/  FFMA R20, R9, R21, R20 ;  /* 0x0000001509147223 */ /* 0x000fe40000000014 */
[----:B------:R-:W-:Y:S02]  /*1bc0*/  FFMA R4, R29, R9, R42 ;  /* 0x000000091d047223 */ /* 0x000fe4000000002a */
[-C--:B------:R-:W-:Y:S02]  /*1bd0*/  FFMA R33, R8, R25.reuse, R33 ;  /* 0x0000001908217223 */ /* 0x080fe40000000021 */
[----:B------:R-:W-:Y:S02]  /*1be0*/  FFMA R32, R9, R25, R32 ;  /* 0x0000001909207223 */ /* 0x000fe40000000020 */
[----:B------:R-:W-:-:S02]  /*1bf0*/  FFMA R41, R16, R22, R41 ;  /* 0x0000001610297223 */ /* 0x000fc40000000029 */
[-C--:B------:R-:W-:Y:S02]  /*1c00*/  FFMA R40, R14, R17.reuse, R40 ;  /* 0x000000110e287223 */ /* 0x080fe40000000028 */
[-C--:B------:R-:W-:Y:S02]  /*1c10*/  FFMA R22, R22, R17.reuse, R20 ;  /* 0x0000001116167223 */ /* 0x080fe40000000014 */
[----:B------:R-:W-:Y:S02]  /*1c20*/  FFMA R5, R16, R30, R5 ;  /* 0x0000001e10057223 */ /* 0x000fe40000000005 */
[-C--:B------:R-:W-:Y:S02]  /*1c30*/  FFMA R4, R30, R17.reuse, R4 ;  /* 0x000000111e047223 */ /* 0x080fe40000000004 */
[----:B------:R-:W-:Y:S02]  /*1c40*/  FFMA R33, R16, R26, R33 ;  /* 0x0000001a10217223 */ /* 0x000fe40000000021 */
[----:B------:R-:W-:-:S02]  /*1c50*/  FFMA R32, R26, R17, R32 ;  /* 0x000000111a207223 */ /* 0x000fc40000000020 */
[----:B------:R-:W-:Y:S02]  /*1c60*/  FFMA R34, R15, R11, R40 ;  /* 0x0000000b0f227223 */ /* 0x000fe40000000028 */
[C---:B------:R-:W-:Y:S01]  /*1c70*/  FFMA R5, R10.reuse, R31, R5 ;  /* 0x0000001f0a057223 */ /* 0x040fe20000000005 */
[----:B------:R-:W0:Y:S01]  /*1c80*/  LDS.128 R12, [R38.X4+0x6630] ;  /* 0x00663000260c7984 */ /* 0x000e220000004c00 */
[----:B------:R-:W-:Y:S02]  /*1c90*/  FFMA R4, R31, R11, R4 ;  /* 0x0000000b1f047223 */ /* 0x000fe40000000004 */
[C---:B------:R-:W-:Y:S01]  /*1ca0*/  FFMA R41, R10.reuse, R23, R41 ;  /* 0x000000170a297223 */ /* 0x040fe20000000029 */
[----:B------:R-:W1:Y:S01]  /*1cb0*/  LDS.128 R28, [R38.X4+0x6730] ;  /* 0x00673000261c7984 */ /* 0x000e620000004c00 */
[----:B------:R-:W-:Y:S02]  /*1cc0*/  FFMA R40, R23, R11, R22 ;  /* 0x0000000b17287223 */ /* 0x000fe40000000016 */
[----:B------:R-:W-:Y:S01]  /*1cd0*/  FFMA R43, R10, R27, R33 ;  /* 0x0000001b0a2b7223 */ /* 0x000fe20000000021 */
[----:B------:R-:W2:Y:S01]  /*1ce0*/  LDS.128 R20, [R38.X4+0x6830] ;  /* 0x0068300026147984 */ /* 0x000ea20000004c00 */
[----:B------:R-:W-:-:S03]  /*1cf0*/  FFMA R42, R27, R11, R32 ;  /* 0x0000000b1b2a7223 */ /* 0x000fc60000000020 */
[----:B------:R-:W3:Y:S01]  /*1d00*/  LDS.128 R24, [R38.X4+0x6930] ;  /* 0x0069300026187984 */ /* 0x000ee20000004c00 */
[----:B0-----:R-:W-:Y:S02]  /*1d10*/  FFMA R49, R6, R12, R49 ;  /* 0x0000000c06317223 */ /* 0x001fe40000000031 */
[-C--:B------:R-:W-:Y:S02]  /*1d20*/  FFMA R48, R12, R7.reuse, R48 ;  /* 0x000000070c307223 */ /* 0x080fe40000000030 */
[----:B-1----:R-:W-:Y:S02]  /*1d30*/  FFMA R47, R6, R28, R47 ;  /* 0x0000001c062f7223 */ /* 0x002fe4000000002f */
[-C--:B------:R-:W-:Y:S02]  /*1d40*/  FFMA R46, R28, R7.reuse, R46 ;  /* 0x000000071c2e7223 */ /* 0x080fe4000000002e */
[----:B--2---:R-:W-:Y:S02]  /*1d50*/  FFMA R19, R6, R20, R19 ;  /* 0x0000001406137223 */ /* 0x004fe40000000013 */
[----:B------:R-:W-:-:S02]  /*1d60*/  FFMA R18, R20, R7, R18 ;  /* 0x0000000714127223 */ /* 0x000fc40000000012 */
[----:B---3--:R-:W-:Y:S02]  /*1d70*/  FFMA R45, R6, R24, R45 ;  /* 0x00000018062d7223 */ /* 0x008fe4000000002d */
[----:B------:R-:W-:Y:S02]  /*1d80*/  FFMA R44, R24, R7, R44 ;  /* 0x00000007182c7223 */ /* 0x000fe4000000002c */
[C---:B------:R-:W-:Y:S02]  /*1d90*/  FFMA R33, R8.reuse, R13, R49 ;  /* 0x0000000d08217223 */ /* 0x040fe40000000031 */
[C---:B------:R-:W-:Y:S02]  /*1da0*/  FFMA R47, R8.reuse, R29, R47 ;  /* 0x0000001d082f7223 */ /* 0x040fe4000000002f */
[----:B------:R-:W-:Y:S02]  /*1db0*/  FFMA R19, R8, R21, R19 ;  /* 0x0000001508137223 */ /* 0x000fe40000000013 */
[----:B------:R-:W-:-:S02]  /*1dc0*/  FFMA R46, R9, R29, R46 ;  /* 0x0000001d092e7223 */ /* 0x000fc4000000002e */
[----:B------:R-:W-:Y:S02]  /*1dd0*/  FFMA R45, R8, R25, R45 ;  /* 0x00000019082d7223 */ /* 0x000fe4000000002d */
[C---:B------:R-:W-:Y:S02]  /*1de0*/  FFMA R13, R9.reuse, R13, R48 ;  /* 0x0000000d090d7223 */ /* 0x040fe40000000030 */
[C---:B------:R-:W-:Y:S02]  /*1df0*/  FFMA R18, R9.reuse, R21, R18 ;  /* 0x0000001509127223 */ /* 0x040fe40000000012 */
[----:B------:R-:W-:Y:S02]  /*1e00*/  FFMA R44, R9, R25, R44 ;  /* 0x00000019092c7223 */ /* 0x000fe4000000002c */
[C---:B------:R-:W-:Y:S02]  /*1e10*/  FFMA R33, R16.reuse, R14, R33 ;  /* 0x0000000e10217223 */ /* 0x040fe40000000021 */
[----:B------:R-:W-:-:S02]  /*1e20*/  FFMA R47, R16, R30, R47 ;  /* 0x0000001e102f7223 */ /* 0x000fc4000000002f */
[C---:B------:R-:W-:Y:S02]  /*1e30*/  FFMA R19, R16.reuse, R22, R19 ;  /* 0x0000001610137223 */ /* 0x040fe40000000013 */
[C---:B------:R-:W-:Y:S02]  /*1e40*/  FFMA R46, R17.reuse, R30, R46 ;  /* 0x0000001e112e7223 */ /* 0x040fe4000000002e */
[----:B------:R-:W-:Y:S02]  /*1e50*/  FFMA R16, R16, R26, R45 ;  /* 0x0000001a10107223 */ /* 0x000fe4000000002d */
[C---:B------:R-:W-:Y:S02]  /*1e60*/  FFMA R14, R17.reuse, R14, R13 ;  /* 0x0000000e110e7223 */ /* 0x040fe4000000000d */
[C---:B------:R-:W-:Y:S02]  /*1e70*/  FFMA R18, R17.reuse, R22, R18 ;  /* 0x0000001611127223 */ /* 0x040fe40000000012 */
[----:B------:R-:W-:-:S02]  /*1e80*/  FFMA R26, R17, R26, R44 ;  /* 0x0000001a111a7223 */ /* 0x000fc4000000002c */
[C---:B------:R-:W-:Y:S02]  /*1e90*/  FFMA R29, R10.reuse, R15, R33 ;  /* 0x0000000f0a1d7223 */ /* 0x040fe40000000021 */
[CC--:B------:R-:W-:Y:S02]  /*1ea0*/  FFMA R33, R10.reuse, R31.reuse, R47 ;  /* 0x0000001f0a217223 */ /* 0x0c0fe4000000002f */
[C---:B------:R-:W-:Y:S02]  /*1eb0*/  FFMA R32, R11.reuse, R31, R46 ;  /* 0x0000001f0b207223 */ /* 0x040fe4000000002e */
[C---:B------:R-:W-:Y:S02]  /*1ec0*/  FFMA R28, R11.reuse, R15, R14 ;  /* 0x0000000f0b1c7223 */ /* 0x040fe4000000000e */
[-C--:B------:R-:W-:Y:S02]  /*1ed0*/  FFMA R45, R10, R23.reuse, R19 ;  /* 0x000000170a2d7223 */ /* 0x080fe40000000013 */
[----:B------:R-:W-:-:S02]  /*1ee0*/  FFMA R44, R11, R23, R18 ;  /* 0x000000170b2c7223 */ /* 0x000fc40000000012 */
[-C--:B------:R-:W-:Y:S02]  /*1ef0*/  FFMA R46, R10, R27.reuse, R16 ;  /* 0x0000001b0a2e7223 */ /* 0x080fe40000000010 */
[----:B------:R-:W-:Y:S01]  /*1f00*/  FFMA R47, R11, R27, R26 ;  /* 0x0000001b0b2f7223 */ /* 0x000fe2000000001a */
[----:B------:R-:W-:Y:S01]  /*1f10*/  @P0 CALL.REL.NOINC `(.L_x_0) ;  /* 0x0000001000000944 */ /* 0x000fe20003c00000 */
[----:B------:R-:W-:Y:S05]  /*1f20*/  BRA `(.L_x_1) ;  /* 0xffffec7000007947 */ /* 0x000fea000383ffff */
.L_x_0:
[----:B------:R-:W-:-:S13]  /*1f30*/  PLOP3.LUT P0, PT, PT, PT, UP1, 0x80, 0x0 ;  /* 0x000000000000781c */ /* 0x000fda0003f0f018 */
[----:B------:R-:W-:Y:S01]  /*1f40*/  @P0 CALL.REL.NOINC `(.L_x_2) ;  /* 0x0000001000000944 */ /* 0x000fe20003c00000 */
[----:B------:R-:W-:Y:S05]  /*1f50*/  BRA `(.L_x_3) ;  /* 0xffffe22000007947 */ /* 0x000fea000383ffff */
.L_x_2:
[----:B------:R-:W-:Y:S02]  /*1f60*/  MOV R0, UR7 ;  /* 0x0000000700007c02 */ /* 0x000fe40008000f00 */
[----:B------:R-:W-:Y:S02]  /*1f70*/  FMNMX R5, RZ, R5, !PT ;  /* 0x00000005ff057209 */ /* 0x000fe40007800000 */
[----:B------:R-:W-:Y:S02]  /*1f80*/  LEA R37, R0, R37, 0x3 ;  /* 0x0000002500257211 */ /* 0x000fe400078e18ff */
[----:B------:R-:W-:Y:S02]  /*1f90*/  FMNMX R7, RZ, R4, !PT ;  /* 0x00000004ff077209 */ /* 0x000fe40007800000 */
[----:B------:R-:W-:Y:S02]  /*1fa0*/  LEA R0, R37, UR6, 0x4 ;  /* 0x0000000625007c11 */ /* 0x000fe4000f8e20ff */
[----:B------:R-:W-:-:S02]  /*1fb0*/  FMNMX R9, RZ, R34, !PT ;  /* 0x00000022ff097209 */ /* 0x000fc40007800000 */
[----:B------:R-:W-:Y:S01]  /*1fc0*/  FMNMX R11, RZ, R40, !PT ;  /* 0x00000028ff0b7209 */ /* 0x000fe20007800000 */
[----:B------:R-:W-:Y:S01]  /*1fd0*/  IMAD R3, R0, 0x62, R3 ;  /* 0x0000006200037824 */ /* 0x000fe200078e0203 */
[----:B------:R-:W-:Y:S02]  /*1fe0*/  FMNMX R35, RZ, R35, !PT ;  /* 0x00000023ff237209 */ /* 0x000fe40007800000 */
[----:B------:R-:W-:Y:S01]  /*1ff0*/  FMNMX R41, RZ, R41, !PT ;  /* 0x00000029ff297209 */ /* 0x000fe20007800000 */
[----:B------:R-:W-:Y:S01]  /*2000*/  IMAD.WIDE R2, R3, R2, c[0x0][0x170] ;  /* 0x00005c0003027625 */ /* 0x000fe200078e0202 */
[----:B------:R-:W-:Y:S02]  /*2010*/  FMNMX R43, RZ, R43, !PT ;  /* 0x0000002bff2b7209 */ /* 0x000fe40007800000 */
[----:B------:R-:W-:Y:S02]  /*2020*/  FMNMX R13, RZ, R42, !PT ;  /* 0x0000002aff0d7209 */ /* 0x000fe40007800000 */
[----:B------:R0:W-:Y:S01]  /*2030*/  STG.E [R2.64], R5 ;  /* 0x0000000502007986 */ /* 0x0001e2000c101908 */
[----:B------:R-:W-:-:S02]  /*2040*/  FMNMX R29, RZ, R29, !PT ;  /* 0x0000001dff1d7209 */ /* 0x000fc40007800000 */
[----:B------:R-:W-:Y:S01]  /*2050*/  FMNMX R33, RZ, R33, !PT ;  /* 0x00000021ff217209 */ /* 0x000fe20007800000 */
[----:B------:R1:W-:Y:S01]  /*2060*/  STG.E [R2.64+0x4], R7 ;  /* 0x0000040702007986 */ /* 0x0003e2000c101908 */
[----:B------:R-:W-:Y:S02]  /*2070*/  FMNMX R45, RZ, R45, !PT ;  /* 0x0000002dff2d7209 */ /* 0x000fe40007800000 */
[----:B------:R-:W-:Y:S01]  /*2080*/  FMNMX R47, RZ, R47, !PT ;  /* 0x0000002fff2f7209 */ /* 0x000fe20007800000 */
[----:B------:R2:W-:Y:S04]  /*2090*/  STG.E [R2.64+0x314], R9 ;  /* 0x0003140902007986 */ /* 0x0005e8000c101908 */
[----:B------:R3:W-:Y:S01]  /*20a0*/  STG.E [R2.64+0x624], R11 ;  /* 0x0006240b02007986 */ /* 0x0007e2000c101908 */
[----:B0-----:R-:W-:-:S02]  /*20b0*/  FMNMX R5, RZ, R28, !PT ;  /* 0x0000001cff057209 */ /* 0x001fc40007800000 */
[----:B-1----:R-:W-:Y:S01]  /*20c0*/  FMNMX R7, RZ, R32, !PT ;  /* 0x00000020ff077209 */ /* 0x002fe20007800000 */
[----:B------:R-:W-:Y:S01]  /*20d0*/  STG.E [R2.64+0x310], R35 ;  /* 0x0003102302007986 */ /* 0x000fe2000c101908 */
[----:B--2---:R-:W-:-:S03]  /*20e0*/  FMNMX R9, RZ, R44, !PT ;  /* 0x0000002cff097209 */ /* 0x004fc60007800000 */
[----:B------:R-:W-:Y:S01]  /*20f0*/  STG.E [R2.64+0x620], R41 ;  /* 0x0006202902007986 */ /* 0x000fe2000c101908 */
[----:B---3--:R-:W-:-:S03]  /*2100*/  FMNMX R11, RZ, R46, !PT ;  /* 0x0000002eff0b7209 */ /* 0x008fc60007800000 */
[----:B------:R-:W-:Y:S04]  /*2110*/  STG.E [R2.64+0x930], R43 ;  /* 0x0009302b02007986 */ /* 0x000fe8000c101908 */
        /* <DEDUP_REMOVED lines=8> */
[----:B------:R-:W-:Y:S01]  /*21a0*/  STG.E [R2.64+0x1574], R47 ;  /* 0x0015742f02007986 */ /* 0x000fe2000c101908 */
[----:B------:R-:W-:Y:S05]  /*21b0*/  EXIT ;  /* 0x000000000000794d */ /* 0x000fea0003800000 */
.L_x_4:
[----:B------:R-:W-:-:S00]  /*21c0*/  BRA `(.L_x_4) ;  /* 0xfffffff000007947 */ /* 0x000fc0000383ffff */
[----:B------:R-:W-:-:S00]  /*21d0*/  NOP ;  /* 0x0000000000007918 */ /* 0x000fc00000000000 */
        /* <DEDUP_REMOVED lines=10> */
.L_x_5:


//--------------------- .nv.shared.candidate1     --------------------------
	.section	.nv.shared.candidate1,"aw",@nobits
	.align	4
.nv.shared.candidate1:
	.zero		41472
